//
// Generated by NVIDIA NVVM Compiler
//
// Compiler Build ID: CL-36424714
// Cuda compilation tools, release 13.0, V13.0.88
// Based on NVVM 20.0.0
//

.version 9.0
.target sm_100
.address_size 64

	// .globl	_Z23convLayer_forward_naivePfS_S_iiiiiii
.extern .shared .align 16 .b8 shmem[];

.visible .entry _Z23convLayer_forward_naivePfS_S_iiiiiii(
	.param .u64 .ptr .align 1 _Z23convLayer_forward_naivePfS_S_iiiiiii_param_0,
	.param .u64 .ptr .align 1 _Z23convLayer_forward_naivePfS_S_iiiiiii_param_1,
	.param .u64 .ptr .align 1 _Z23convLayer_forward_naivePfS_S_iiiiiii_param_2,
	.param .u32 _Z23convLayer_forward_naivePfS_S_iiiiiii_param_3,
	.param .u32 _Z23convLayer_forward_naivePfS_S_iiiiiii_param_4,
	.param .u32 _Z23convLayer_forward_naivePfS_S_iiiiiii_param_5,
	.param .u32 _Z23convLayer_forward_naivePfS_S_iiiiiii_param_6,
	.param .u32 _Z23convLayer_forward_naivePfS_S_iiiiiii_param_7,
	.param .u32 _Z23convLayer_forward_naivePfS_S_iiiiiii_param_8,
	.param .u32 _Z23convLayer_forward_naivePfS_S_iiiiiii_param_9
)
{
	.reg .pred 	%p<57>;
	.reg .b32 	%r<93>;
	.reg .b32 	%f<103>;
	.reg .b64 	%rd<61>;

	ld.param.u64 	%rd10, [_Z23convLayer_forward_naivePfS_S_iiiiiii_param_0];
	ld.param.u64 	%rd11, [_Z23convLayer_forward_naivePfS_S_iiiiiii_param_1];
	ld.param.u32 	%r35, [_Z23convLayer_forward_naivePfS_S_iiiiiii_param_4];
	ld.param.u32 	%r37, [_Z23convLayer_forward_naivePfS_S_iiiiiii_param_6];
	ld.param.u32 	%r38, [_Z23convLayer_forward_naivePfS_S_iiiiiii_param_7];
	ld.param.u32 	%r39, [_Z23convLayer_forward_naivePfS_S_iiiiiii_param_8];
	ld.param.u32 	%r40, [_Z23convLayer_forward_naivePfS_S_iiiiiii_param_9];
	cvta.to.global.u64 	%rd1, %rd11;
	cvta.to.global.u64 	%rd2, %rd10;
	mov.u32 	%r1, %ctaid.x;
	mov.u32 	%r2, %ctaid.y;
	mov.u32 	%r41, %ctaid.z;
	div.u32 	%r42, %r41, %r40;
	mov.u32 	%r43, %ntid.y;
	mov.u32 	%r44, %tid.y;
	mad.lo.s32 	%r3, %r42, %r43, %r44;
	mul.lo.s32 	%r45, %r42, %r40;
	sub.s32 	%r46, %r41, %r45;
	mov.u32 	%r47, %ntid.x;
	mov.u32 	%r48, %tid.x;
	mad.lo.s32 	%r4, %r46, %r47, %r48;
	setp.lt.s32 	%p1, %r35, 1;
	mov.f32 	%f81, 0f00000000;
	@%p1 bra 	$L__BB0_46;
	setp.lt.s32 	%p2, %r39, 1;
	@%p2 bra 	$L__BB0_46;
	and.b32  	%r5, %r39, 7;
	and.b32  	%r6, %r39, 3;
	and.b32  	%r7, %r39, 2147483640;
	and.b32  	%r8, %r39, 1;
	neg.s32 	%r9, %r7;
	mul.lo.s32 	%r10, %r35, %r1;
	mov.b32 	%r85, 0;
	mov.f32 	%f81, 0f00000000;
	cvt.u64.u32 	%rd42, %r4;
$L__BB0_3:
	add.s32 	%r51, %r85, %r10;
	mul.lo.s32 	%r12, %r51, %r37;
	mad.lo.s32 	%r52, %r35, %r2, %r85;
	mul.lo.s32 	%r13, %r52, %r39;
	mov.b32 	%r86, 0;
$L__BB0_4:
	setp.lt.u32 	%p3, %r39, 8;
	add.s32 	%r15, %r86, %r3;
	add.s32 	%r54, %r15, %r12;
	mul.lo.s32 	%r16, %r54, %r38;
	add.s32 	%r55, %r86, %r13;
	mul.lo.s32 	%r17, %r55, %r39;
	mov.b32 	%r91, 0;
	@%p3 bra 	$L__BB0_23;
	mul.wide.u32 	%rd12, %r17, 4;
	add.s64 	%rd13, %rd1, %rd12;
	add.s64 	%rd60, %rd13, 16;
	mov.b32 	%r89, 0;
	mov.u32 	%r87, %r17;
	mov.u32 	%r88, %r9;
$L__BB0_6:
	.pragma "nounroll";
	setp.ge.s32 	%p4, %r15, %r37;
	add.s32 	%r21, %r89, %r4;
	setp.ge.s32 	%p5, %r21, %r38;
	or.pred  	%p6, %p4, %p5;
	@%p6 bra 	$L__BB0_8;
	add.s32 	%r57, %r21, %r16;
	mul.wide.s32 	%rd14, %r57, 4;
	add.s64 	%rd15, %rd2, %rd14;
	ld.global.f32 	%f45, [%rd15];
	mul.wide.s32 	%rd16, %r87, 4;
	add.s64 	%rd17, %rd1, %rd16;
	ld.global.f32 	%f46, [%rd17];
	fma.rn.f32 	%f81, %f45, %f46, %f81;
$L__BB0_8:
	add.s32 	%r58, %r21, 1;
	setp.ge.s32 	%p8, %r58, %r38;
	cvt.u64.u32 	%rd18, %r4;
	cvt.s64.s32 	%rd19, %r89;
	cvt.s64.s32 	%rd20, %r16;
	add.s64 	%rd21, %rd19, %rd18;
	add.s64 	%rd22, %rd21, %rd20;
	shl.b64 	%rd23, %rd22, 2;
	add.s64 	%rd5, %rd2, %rd23;
	or.pred  	%p9, %p4, %p8;
	@%p9 bra 	$L__BB0_10;
	ld.global.f32 	%f47, [%rd5+4];
	ld.global.f32 	%f48, [%rd60+-12];
	fma.rn.f32 	%f81, %f47, %f48, %f81;
$L__BB0_10:
	add.s32 	%r59, %r21, 2;
	setp.ge.s32 	%p11, %r59, %r38;
	or.pred  	%p12, %p4, %p11;
	@%p12 bra 	$L__BB0_12;
	ld.global.f32 	%f49, [%rd5+8];
	ld.global.f32 	%f50, [%rd60+-8];
	fma.rn.f32 	%f81, %f49, %f50, %f81;
$L__BB0_12:
	add.s32 	%r60, %r21, 3;
	setp.ge.s32 	%p14, %r60, %r38;
	or.pred  	%p15, %p4, %p14;
	@%p15 bra 	$L__BB0_14;
	ld.global.f32 	%f51, [%rd5+12];
	ld.global.f32 	%f52, [%rd60+-4];
	fma.rn.f32 	%f81, %f51, %f52, %f81;
$L__BB0_14:
	add.s32 	%r61, %r21, 4;
	setp.ge.s32 	%p17, %r61, %r38;
	or.pred  	%p18, %p4, %p17;
	@%p18 bra 	$L__BB0_16;
	ld.global.f32 	%f53, [%rd5+16];
	ld.global.f32 	%f54, [%rd60];
	fma.rn.f32 	%f81, %f53, %f54, %f81;
$L__BB0_16:
	add.s32 	%r62, %r21, 5;
	setp.ge.s32 	%p20, %r62, %r38;
	or.pred  	%p21, %p4, %p20;
	@%p21 bra 	$L__BB0_18;
	ld.global.f32 	%f55, [%rd5+20];
	ld.global.f32 	%f56, [%rd60+4];
	fma.rn.f32 	%f81, %f55, %f56, %f81;
$L__BB0_18:
	add.s32 	%r63, %r21, 6;
	setp.ge.s32 	%p23, %r63, %r38;
	or.pred  	%p24, %p4, %p23;
	@%p24 bra 	$L__BB0_20;
	ld.global.f32 	%f57, [%rd5+24];
	ld.global.f32 	%f58, [%rd60+8];
	fma.rn.f32 	%f81, %f57, %f58, %f81;
$L__BB0_20:
	add.s32 	%r64, %r21, 7;
	setp.ge.s32 	%p26, %r64, %r38;
	or.pred  	%p27, %p4, %p26;
	@%p27 bra 	$L__BB0_22;
	ld.global.f32 	%f59, [%rd5+28];
	ld.global.f32 	%f60, [%rd60+12];
	fma.rn.f32 	%f81, %f59, %f60, %f81;
$L__BB0_22:
	add.s32 	%r89, %r89, 8;
	add.s32 	%r88, %r88, 8;
	add.s64 	%rd60, %rd60, 32;
	add.s32 	%r87, %r87, 8;
	setp.ne.s32 	%p28, %r88, 0;
	mov.u32 	%r91, %r7;
	@%p28 bra 	$L__BB0_6;
$L__BB0_23:
	setp.eq.s32 	%p29, %r5, 0;
	@%p29 bra 	$L__BB0_44;
	add.s32 	%r65, %r5, -1;
	setp.lt.u32 	%p30, %r65, 3;
	@%p30 bra 	$L__BB0_34;
	setp.ge.s32 	%p31, %r15, %r37;
	add.s32 	%r26, %r91, %r4;
	setp.ge.s32 	%p32, %r26, %r38;
	or.pred  	%p33, %p31, %p32;
	@%p33 bra 	$L__BB0_27;
	add.s32 	%r67, %r26, %r16;
	mul.wide.s32 	%rd24, %r67, 4;
	add.s64 	%rd25, %rd2, %rd24;
	ld.global.f32 	%f62, [%rd25];
	add.s32 	%r68, %r91, %r17;
	mul.wide.s32 	%rd26, %r68, 4;
	add.s64 	%rd27, %rd1, %rd26;
	ld.global.f32 	%f63, [%rd27];
	fma.rn.f32 	%f81, %f62, %f63, %f81;
$L__BB0_27:
	add.s32 	%r69, %r26, 1;
	setp.ge.s32 	%p35, %r69, %r38;
	cvt.u64.u32 	%rd29, %r91;
	cvt.s64.s32 	%rd30, %r16;
	add.s64 	%rd31, %rd29, %rd42;
	add.s64 	%rd32, %rd31, %rd30;
	shl.b64 	%rd33, %rd32, 2;
	add.s64 	%rd7, %rd2, %rd33;
	cvt.u64.u32 	%rd34, %r17;
	add.s64 	%rd35, %rd29, %rd34;
	shl.b64 	%rd36, %rd35, 2;
	add.s64 	%rd8, %rd1, %rd36;
	or.pred  	%p36, %p31, %p35;
	@%p36 bra 	$L__BB0_29;
	ld.global.f32 	%f64, [%rd7+4];
	ld.global.f32 	%f65, [%rd8+4];
	fma.rn.f32 	%f81, %f64, %f65, %f81;
$L__BB0_29:
	add.s32 	%r70, %r26, 2;
	setp.ge.s32 	%p38, %r70, %r38;
	or.pred  	%p39, %p31, %p38;
	@%p39 bra 	$L__BB0_31;
	ld.global.f32 	%f66, [%rd7+8];
	ld.global.f32 	%f67, [%rd8+8];
	fma.rn.f32 	%f81, %f66, %f67, %f81;
$L__BB0_31:
	add.s32 	%r71, %r26, 3;
	setp.ge.s32 	%p41, %r71, %r38;
	or.pred  	%p42, %p31, %p41;
	@%p42 bra 	$L__BB0_33;
	ld.global.f32 	%f68, [%rd7+12];
	ld.global.f32 	%f69, [%rd8+12];
	fma.rn.f32 	%f81, %f68, %f69, %f81;
$L__BB0_33:
	add.s32 	%r91, %r91, 4;
$L__BB0_34:
	setp.eq.s32 	%p43, %r6, 0;
	@%p43 bra 	$L__BB0_44;
	setp.eq.s32 	%p44, %r6, 1;
	@%p44 bra 	$L__BB0_41;
	setp.ge.s32 	%p45, %r15, %r37;
	add.s32 	%r29, %r91, %r4;
	setp.ge.s32 	%p46, %r29, %r38;
	or.pred  	%p47, %p45, %p46;
	@%p47 bra 	$L__BB0_38;
	add.s32 	%r72, %r29, %r16;
	mul.wide.s32 	%rd37, %r72, 4;
	add.s64 	%rd38, %rd2, %rd37;
	ld.global.f32 	%f71, [%rd38];
	add.s32 	%r73, %r91, %r17;
	mul.wide.s32 	%rd39, %r73, 4;
	add.s64 	%rd40, %rd1, %rd39;
	ld.global.f32 	%f72, [%rd40];
	fma.rn.f32 	%f81, %f71, %f72, %f81;
$L__BB0_38:
	setp.ge.s32 	%p48, %r15, %r37;
	add.s32 	%r74, %r29, 1;
	setp.ge.s32 	%p49, %r74, %r38;
	or.pred  	%p50, %p48, %p49;
	@%p50 bra 	$L__BB0_40;
	cvt.s64.s32 	%rd41, %r16;
	cvt.s64.s32 	%rd43, %r91;
	add.s64 	%rd44, %rd43, %rd42;
	add.s64 	%rd45, %rd44, %rd41;
	shl.b64 	%rd46, %rd45, 2;
	add.s64 	%rd47, %rd2, %rd46;
	ld.global.f32 	%f73, [%rd47+4];
	cvt.u64.u32 	%rd48, %r17;
	add.s64 	%rd49, %rd43, %rd48;
	shl.b64 	%rd50, %rd49, 2;
	add.s64 	%rd51, %rd1, %rd50;
	ld.global.f32 	%f74, [%rd51+4];
	fma.rn.f32 	%f81, %f73, %f74, %f81;
$L__BB0_40:
	add.s32 	%r91, %r91, 2;
$L__BB0_41:
	setp.eq.s32 	%p51, %r8, 0;
	@%p51 bra 	$L__BB0_44;
	setp.ge.s32 	%p52, %r15, %r37;
	add.s32 	%r32, %r91, %r4;
	setp.ge.s32 	%p53, %r32, %r38;
	or.pred  	%p54, %p52, %p53;
	@%p54 bra 	$L__BB0_44;
	add.s32 	%r75, %r32, %r16;
	mul.wide.s32 	%rd52, %r75, 4;
	add.s64 	%rd53, %rd2, %rd52;
	ld.global.f32 	%f75, [%rd53];
	add.s32 	%r76, %r91, %r17;
	mul.wide.s32 	%rd54, %r76, 4;
	add.s64 	%rd55, %rd1, %rd54;
	ld.global.f32 	%f76, [%rd55];
	fma.rn.f32 	%f81, %f75, %f76, %f81;
$L__BB0_44:
	add.s32 	%r86, %r86, 1;
	setp.ne.s32 	%p55, %r86, %r39;
	@%p55 bra 	$L__BB0_4;
	add.s32 	%r85, %r85, 1;
	setp.ne.s32 	%p56, %r85, %r35;
	@%p56 bra 	$L__BB0_3;
$L__BB0_46:
	ld.param.u32 	%r84, [_Z23convLayer_forward_naivePfS_S_iiiiiii_param_5];
	ld.param.u64 	%rd59, [_Z23convLayer_forward_naivePfS_S_iiiiiii_param_2];
	cvta.to.global.u64 	%rd56, %rd59;
	sub.s32 	%r77, %r38, %r39;
	sub.s32 	%r78, %r37, %r39;
	mad.lo.s32 	%r79, %r84, %r1, %r2;
	mad.lo.s32 	%r80, %r79, %r78, %r79;
	add.s32 	%r81, %r3, %r80;
	mad.lo.s32 	%r82, %r81, %r77, %r81;
	add.s32 	%r83, %r82, %r4;
	mul.wide.s32 	%rd57, %r83, 4;
	add.s64 	%rd58, %rd56, %rd57;
	st.global.f32 	[%rd58], %f81;
	ret;

}
	// .globl	_Z31convLayer_forward_naive_channelPfS_S_iiiiiii
.visible .entry _Z31convLayer_forward_naive_channelPfS_S_iiiiiii(
	.param .u64 .ptr .align 1 _Z31convLayer_forward_naive_channelPfS_S_iiiiiii_param_0,
	.param .u64 .ptr .align 1 _Z31convLayer_forward_naive_channelPfS_S_iiiiiii_param_1,
	.param .u64 .ptr .align 1 _Z31convLayer_forward_naive_channelPfS_S_iiiiiii_param_2,
	.param .u32 _Z31convLayer_forward_naive_channelPfS_S_iiiiiii_param_3,
	.param .u32 _Z31convLayer_forward_naive_channelPfS_S_iiiiiii_param_4,
	.param .u32 _Z31convLayer_forward_naive_channelPfS_S_iiiiiii_param_5,
	.param .u32 _Z31convLayer_forward_naive_channelPfS_S_iiiiiii_param_6,
	.param .u32 _Z31convLayer_forward_naive_channelPfS_S_iiiiiii_param_7,
	.param .u32 _Z31convLayer_forward_naive_channelPfS_S_iiiiiii_param_8,
	.param .u32 _Z31convLayer_forward_naive_channelPfS_S_iiiiiii_param_9
)
{
	.reg .pred 	%p<58>;
	.reg .b32 	%r<181>;
	.reg .b32 	%f<103>;
	.reg .b64 	%rd<70>;

	ld.param.u64 	%rd4, [_Z31convLayer_forward_naive_channelPfS_S_iiiiiii_param_0];
	ld.param.u64 	%rd5, [_Z31convLayer_forward_naive_channelPfS_S_iiiiiii_param_1];
	ld.param.u32 	%r66, [_Z31convLayer_forward_naive_channelPfS_S_iiiiiii_param_4];
	ld.param.u32 	%r67, [_Z31convLayer_forward_naive_channelPfS_S_iiiiiii_param_5];
	ld.param.u32 	%r68, [_Z31convLayer_forward_naive_channelPfS_S_iiiiiii_param_6];
	ld.param.u32 	%r69, [_Z31convLayer_forward_naive_channelPfS_S_iiiiiii_param_7];
	ld.param.u32 	%r70, [_Z31convLayer_forward_naive_channelPfS_S_iiiiiii_param_8];
	ld.param.u32 	%r71, [_Z31convLayer_forward_naive_channelPfS_S_iiiiiii_param_9];
	cvta.to.global.u64 	%rd1, %rd5;
	cvta.to.global.u64 	%rd2, %rd4;
	mov.u32 	%r1, %ctaid.x;
	mov.u32 	%r2, %ctaid.y;
	mov.u32 	%r72, %ctaid.z;
	div.u32 	%r73, %r72, %r71;
	mov.u32 	%r74, %tid.y;
	add.s32 	%r3, %r73, %r74;
	mul.lo.s32 	%r75, %r73, %r71;
	sub.s32 	%r76, %r72, %r75;
	mov.u32 	%r77, %tid.x;
	add.s32 	%r4, %r76, %r77;
	setp.lt.s32 	%p1, %r66, 1;
	mov.f32 	%f81, 0f00000000;
	@%p1 bra 	$L__BB1_46;
	setp.lt.s32 	%p2, %r70, 1;
	@%p2 bra 	$L__BB1_46;
	and.b32  	%r5, %r70, 7;
	and.b32  	%r6, %r70, 2147483640;
	neg.s32 	%r7, %r6;
	mul.lo.s32 	%r79, %r67, %r66;
	shl.b32 	%r8, %r79, 3;
	mul.lo.s32 	%r9, %r70, %r66;
	mul.lo.s32 	%r10, %r68, %r1;
	mov.b32 	%r166, 0;
	mov.f32 	%f81, 0f00000000;
$L__BB1_3:
	mov.b32 	%r167, 0;
$L__BB1_4:
	setp.lt.u32 	%p3, %r70, 8;
	add.s32 	%r13, %r167, %r3;
	add.s32 	%r82, %r13, %r10;
	mul.lo.s32 	%r14, %r82, %r69;
	mul.lo.s32 	%r15, %r167, %r70;
	mov.b32 	%r179, 0;
	@%p3 bra 	$L__BB1_23;
	add.s32 	%r84, %r15, 7;
	mad.lo.s32 	%r85, %r66, %r84, %r166;
	mad.lo.s32 	%r175, %r67, %r85, %r2;
	add.s32 	%r86, %r15, 6;
	mad.lo.s32 	%r87, %r66, %r86, %r166;
	mad.lo.s32 	%r174, %r67, %r87, %r2;
	add.s32 	%r88, %r15, 5;
	mad.lo.s32 	%r89, %r66, %r88, %r166;
	mad.lo.s32 	%r173, %r67, %r89, %r2;
	add.s32 	%r90, %r15, 4;
	mad.lo.s32 	%r91, %r66, %r90, %r166;
	mad.lo.s32 	%r172, %r67, %r91, %r2;
	add.s32 	%r92, %r15, 3;
	mad.lo.s32 	%r93, %r66, %r92, %r166;
	mad.lo.s32 	%r171, %r67, %r93, %r2;
	add.s32 	%r94, %r15, 2;
	mad.lo.s32 	%r95, %r66, %r94, %r166;
	mad.lo.s32 	%r170, %r67, %r95, %r2;
	mad.lo.s32 	%r96, %r66, %r15, %r66;
	add.s32 	%r97, %r166, %r96;
	mad.lo.s32 	%r169, %r67, %r97, %r2;
	mad.lo.s32 	%r98, %r9, %r167, %r166;
	mad.lo.s32 	%r168, %r67, %r98, %r2;
	mov.b32 	%r177, 0;
	mov.u32 	%r176, %r7;
$L__BB1_6:
	.pragma "nounroll";
	setp.ge.s32 	%p4, %r13, %r68;
	add.s32 	%r34, %r177, %r4;
	setp.ge.s32 	%p5, %r34, %r69;
	or.pred  	%p6, %p4, %p5;
	@%p6 bra 	$L__BB1_8;
	add.s32 	%r99, %r34, %r14;
	mad.lo.s32 	%r100, %r99, %r66, %r166;
	mul.wide.s32 	%rd6, %r100, 4;
	add.s64 	%rd7, %rd2, %rd6;
	ld.global.f32 	%f45, [%rd7];
	mul.wide.s32 	%rd8, %r168, 4;
	add.s64 	%rd9, %rd1, %rd8;
	ld.global.f32 	%f46, [%rd9];
	fma.rn.f32 	%f81, %f45, %f46, %f81;
$L__BB1_8:
	add.s32 	%r35, %r34, 1;
	setp.ge.s32 	%p8, %r35, %r69;
	or.pred  	%p9, %p4, %p8;
	@%p9 bra 	$L__BB1_10;
	add.s32 	%r101, %r35, %r14;
	mad.lo.s32 	%r102, %r101, %r66, %r166;
	mul.wide.s32 	%rd10, %r102, 4;
	add.s64 	%rd11, %rd2, %rd10;
	ld.global.f32 	%f47, [%rd11];
	mul.wide.s32 	%rd12, %r169, 4;
	add.s64 	%rd13, %rd1, %rd12;
	ld.global.f32 	%f48, [%rd13];
	fma.rn.f32 	%f81, %f47, %f48, %f81;
$L__BB1_10:
	add.s32 	%r36, %r34, 2;
	setp.ge.s32 	%p11, %r36, %r69;
	or.pred  	%p12, %p4, %p11;
	@%p12 bra 	$L__BB1_12;
	add.s32 	%r103, %r36, %r14;
	mad.lo.s32 	%r104, %r103, %r66, %r166;
	mul.wide.s32 	%rd14, %r104, 4;
	add.s64 	%rd15, %rd2, %rd14;
	ld.global.f32 	%f49, [%rd15];
	mul.wide.s32 	%rd16, %r170, 4;
	add.s64 	%rd17, %rd1, %rd16;
	ld.global.f32 	%f50, [%rd17];
	fma.rn.f32 	%f81, %f49, %f50, %f81;
$L__BB1_12:
	add.s32 	%r37, %r34, 3;
	setp.ge.s32 	%p14, %r37, %r69;
	or.pred  	%p15, %p4, %p14;
	@%p15 bra 	$L__BB1_14;
	add.s32 	%r105, %r37, %r14;
	mad.lo.s32 	%r106, %r105, %r66, %r166;
	mul.wide.s32 	%rd18, %r106, 4;
	add.s64 	%rd19, %rd2, %rd18;
	ld.global.f32 	%f51, [%rd19];
	mul.wide.s32 	%rd20, %r171, 4;
	add.s64 	%rd21, %rd1, %rd20;
	ld.global.f32 	%f52, [%rd21];
	fma.rn.f32 	%f81, %f51, %f52, %f81;
$L__BB1_14:
	add.s32 	%r38, %r34, 4;
	setp.ge.s32 	%p17, %r38, %r69;
	or.pred  	%p18, %p4, %p17;
	@%p18 bra 	$L__BB1_16;
	add.s32 	%r107, %r38, %r14;
	mad.lo.s32 	%r108, %r107, %r66, %r166;
	mul.wide.s32 	%rd22, %r108, 4;
	add.s64 	%rd23, %rd2, %rd22;
	ld.global.f32 	%f53, [%rd23];
	mul.wide.s32 	%rd24, %r172, 4;
	add.s64 	%rd25, %rd1, %rd24;
	ld.global.f32 	%f54, [%rd25];
	fma.rn.f32 	%f81, %f53, %f54, %f81;
$L__BB1_16:
	add.s32 	%r39, %r34, 5;
	setp.ge.s32 	%p20, %r39, %r69;
	or.pred  	%p21, %p4, %p20;
	@%p21 bra 	$L__BB1_18;
	add.s32 	%r109, %r39, %r14;
	mad.lo.s32 	%r110, %r109, %r66, %r166;
	mul.wide.s32 	%rd26, %r110, 4;
	add.s64 	%rd27, %rd2, %rd26;
	ld.global.f32 	%f55, [%rd27];
	mul.wide.s32 	%rd28, %r173, 4;
	add.s64 	%rd29, %rd1, %rd28;
	ld.global.f32 	%f56, [%rd29];
	fma.rn.f32 	%f81, %f55, %f56, %f81;
$L__BB1_18:
	add.s32 	%r40, %r34, 6;
	setp.ge.s32 	%p23, %r40, %r69;
	or.pred  	%p24, %p4, %p23;
	@%p24 bra 	$L__BB1_20;
	add.s32 	%r111, %r40, %r14;
	mad.lo.s32 	%r112, %r111, %r66, %r166;
	mul.wide.s32 	%rd30, %r112, 4;
	add.s64 	%rd31, %rd2, %rd30;
	ld.global.f32 	%f57, [%rd31];
	mul.wide.s32 	%rd32, %r174, 4;
	add.s64 	%rd33, %rd1, %rd32;
	ld.global.f32 	%f58, [%rd33];
	fma.rn.f32 	%f81, %f57, %f58, %f81;
$L__BB1_20:
	add.s32 	%r41, %r34, 7;
	setp.ge.s32 	%p26, %r41, %r69;
	or.pred  	%p27, %p4, %p26;
	@%p27 bra 	$L__BB1_22;
	add.s32 	%r113, %r41, %r14;
	mad.lo.s32 	%r114, %r113, %r66, %r166;
	mul.wide.s32 	%rd34, %r114, 4;
	add.s64 	%rd35, %rd2, %rd34;
	ld.global.f32 	%f59, [%rd35];
	mul.wide.s32 	%rd36, %r175, 4;
	add.s64 	%rd37, %rd1, %rd36;
	ld.global.f32 	%f60, [%rd37];
	fma.rn.f32 	%f81, %f59, %f60, %f81;
$L__BB1_22:
	add.s32 	%r177, %r177, 8;
	add.s32 	%r176, %r176, 8;
	add.s32 	%r175, %r175, %r8;
	add.s32 	%r174, %r174, %r8;
	add.s32 	%r173, %r173, %r8;
	add.s32 	%r172, %r172, %r8;
	add.s32 	%r171, %r171, %r8;
	add.s32 	%r170, %r170, %r8;
	add.s32 	%r169, %r169, %r8;
	add.s32 	%r168, %r168, %r8;
	setp.ne.s32 	%p28, %r176, 0;
	mov.u32 	%r179, %r6;
	@%p28 bra 	$L__BB1_6;
$L__BB1_23:
	setp.eq.s32 	%p29, %r5, 0;
	@%p29 bra 	$L__BB1_44;
	add.s32 	%r115, %r5, -1;
	setp.lt.u32 	%p30, %r115, 3;
	@%p30 bra 	$L__BB1_34;
	setp.ge.s32 	%p31, %r13, %r68;
	add.s32 	%r53, %r179, %r4;
	setp.ge.s32 	%p32, %r53, %r69;
	or.pred  	%p33, %p31, %p32;
	@%p33 bra 	$L__BB1_27;
	add.s32 	%r117, %r53, %r14;
	mad.lo.s32 	%r118, %r117, %r66, %r166;
	mul.wide.s32 	%rd38, %r118, 4;
	add.s64 	%rd39, %rd2, %rd38;
	ld.global.f32 	%f62, [%rd39];
	add.s32 	%r119, %r179, %r15;
	mad.lo.s32 	%r120, %r119, %r66, %r166;
	mad.lo.s32 	%r121, %r120, %r67, %r2;
	mul.wide.s32 	%rd40, %r121, 4;
	add.s64 	%rd41, %rd1, %rd40;
	ld.global.f32 	%f63, [%rd41];
	fma.rn.f32 	%f81, %f62, %f63, %f81;
$L__BB1_27:
	add.s32 	%r54, %r53, 1;
	setp.ge.s32 	%p35, %r54, %r69;
	or.pred  	%p36, %p31, %p35;
	@%p36 bra 	$L__BB1_29;
	add.s32 	%r122, %r179, %r15;
	add.s32 	%r123, %r54, %r14;
	mad.lo.s32 	%r124, %r123, %r66, %r166;
	mul.wide.s32 	%rd42, %r124, 4;
	add.s64 	%rd43, %rd2, %rd42;
	ld.global.f32 	%f64, [%rd43];
	mad.lo.s32 	%r125, %r66, %r122, %r66;
	add.s32 	%r126, %r125, %r166;
	mad.lo.s32 	%r127, %r126, %r67, %r2;
	mul.wide.s32 	%rd44, %r127, 4;
	add.s64 	%rd45, %rd1, %rd44;
	ld.global.f32 	%f65, [%rd45];
	fma.rn.f32 	%f81, %f64, %f65, %f81;
$L__BB1_29:
	add.s32 	%r55, %r53, 2;
	setp.ge.s32 	%p38, %r55, %r69;
	or.pred  	%p39, %p31, %p38;
	@%p39 bra 	$L__BB1_31;
	add.s32 	%r128, %r179, %r15;
	add.s32 	%r129, %r55, %r14;
	mad.lo.s32 	%r130, %r129, %r66, %r166;
	mul.wide.s32 	%rd46, %r130, 4;
	add.s64 	%rd47, %rd2, %rd46;
	ld.global.f32 	%f66, [%rd47];
	add.s32 	%r131, %r128, 2;
	mad.lo.s32 	%r132, %r131, %r66, %r166;
	mad.lo.s32 	%r133, %r132, %r67, %r2;
	mul.wide.s32 	%rd48, %r133, 4;
	add.s64 	%rd49, %rd1, %rd48;
	ld.global.f32 	%f67, [%rd49];
	fma.rn.f32 	%f81, %f66, %f67, %f81;
$L__BB1_31:
	add.s32 	%r56, %r53, 3;
	setp.ge.s32 	%p41, %r56, %r69;
	or.pred  	%p42, %p31, %p41;
	@%p42 bra 	$L__BB1_33;
	add.s32 	%r134, %r179, %r15;
	add.s32 	%r135, %r56, %r14;
	mad.lo.s32 	%r136, %r135, %r66, %r166;
	mul.wide.s32 	%rd50, %r136, 4;
	add.s64 	%rd51, %rd2, %rd50;
	ld.global.f32 	%f68, [%rd51];
	add.s32 	%r137, %r134, 3;
	mad.lo.s32 	%r138, %r137, %r66, %r166;
	mad.lo.s32 	%r139, %r138, %r67, %r2;
	mul.wide.s32 	%rd52, %r139, 4;
	add.s64 	%rd53, %rd1, %rd52;
	ld.global.f32 	%f69, [%rd53];
	fma.rn.f32 	%f81, %f68, %f69, %f81;
$L__BB1_33:
	add.s32 	%r179, %r179, 4;
$L__BB1_34:
	and.b32  	%r140, %r70, 3;
	setp.eq.s32 	%p43, %r140, 0;
	@%p43 bra 	$L__BB1_44;
	setp.eq.s32 	%p44, %r140, 1;
	@%p44 bra 	$L__BB1_41;
	setp.ge.s32 	%p45, %r13, %r68;
	add.s32 	%r59, %r179, %r4;
	setp.ge.s32 	%p46, %r59, %r69;
	or.pred  	%p47, %p45, %p46;
	@%p47 bra 	$L__BB1_38;
	add.s32 	%r141, %r59, %r14;
	mad.lo.s32 	%r142, %r141, %r66, %r166;
	mul.wide.s32 	%rd54, %r142, 4;
	add.s64 	%rd55, %rd2, %rd54;
	ld.global.f32 	%f71, [%rd55];
	add.s32 	%r143, %r179, %r15;
	mad.lo.s32 	%r144, %r143, %r66, %r166;
	mad.lo.s32 	%r145, %r144, %r67, %r2;
	mul.wide.s32 	%rd56, %r145, 4;
	add.s64 	%rd57, %rd1, %rd56;
	ld.global.f32 	%f72, [%rd57];
	fma.rn.f32 	%f81, %f71, %f72, %f81;
$L__BB1_38:
	add.s32 	%r60, %r59, 1;
	setp.ge.s32 	%p49, %r60, %r69;
	or.pred  	%p50, %p45, %p49;
	@%p50 bra 	$L__BB1_40;
	add.s32 	%r146, %r179, %r15;
	add.s32 	%r147, %r60, %r14;
	mad.lo.s32 	%r148, %r147, %r66, %r166;
	mul.wide.s32 	%rd58, %r148, 4;
	add.s64 	%rd59, %rd2, %rd58;
	ld.global.f32 	%f73, [%rd59];
	mad.lo.s32 	%r149, %r66, %r146, %r66;
	add.s32 	%r150, %r149, %r166;
	mad.lo.s32 	%r151, %r150, %r67, %r2;
	mul.wide.s32 	%rd60, %r151, 4;
	add.s64 	%rd61, %rd1, %rd60;
	ld.global.f32 	%f74, [%rd61];
	fma.rn.f32 	%f81, %f73, %f74, %f81;
$L__BB1_40:
	add.s32 	%r179, %r179, 2;
$L__BB1_41:
	and.b32  	%r152, %r70, 1;
	setp.eq.b32 	%p51, %r152, 1;
	not.pred 	%p52, %p51;
	@%p52 bra 	$L__BB1_44;
	setp.ge.s32 	%p53, %r13, %r68;
	add.s32 	%r63, %r179, %r4;
	setp.ge.s32 	%p54, %r63, %r69;
	or.pred  	%p55, %p53, %p54;
	@%p55 bra 	$L__BB1_44;
	add.s32 	%r153, %r63, %r14;
	mad.lo.s32 	%r154, %r153, %r66, %r166;
	mul.wide.s32 	%rd62, %r154, 4;
	add.s64 	%rd63, %rd2, %rd62;
	ld.global.f32 	%f75, [%rd63];
	add.s32 	%r155, %r179, %r15;
	mad.lo.s32 	%r156, %r155, %r66, %r166;
	mad.lo.s32 	%r157, %r156, %r67, %r2;
	mul.wide.s32 	%rd64, %r157, 4;
	add.s64 	%rd65, %rd1, %rd64;
	ld.global.f32 	%f76, [%rd65];
	fma.rn.f32 	%f81, %f75, %f76, %f81;
$L__BB1_44:
	add.s32 	%r167, %r167, 1;
	setp.ne.s32 	%p56, %r167, %r70;
	@%p56 bra 	$L__BB1_4;
	add.s32 	%r166, %r166, 1;
	setp.ne.s32 	%p57, %r166, %r66;
	@%p57 bra 	$L__BB1_3;
$L__BB1_46:
	ld.param.u64 	%rd69, [_Z31convLayer_forward_naive_channelPfS_S_iiiiiii_param_2];
	cvta.to.global.u64 	%rd66, %rd69;
	sub.s32 	%r158, %r69, %r70;
	sub.s32 	%r159, %r68, %r70;
	mov.u32 	%r160, %ctaid.x;
	mad.lo.s32 	%r161, %r160, %r159, %r160;
	add.s32 	%r162, %r3, %r161;
	mad.lo.s32 	%r163, %r162, %r158, %r162;
	add.s32 	%r164, %r163, %r4;
	mad.lo.s32 	%r165, %r164, %r67, %r2;
	mul.wide.s32 	%rd67, %r165, 4;
	add.s64 	%rd68, %rd66, %rd67;
	st.global.f32 	[%rd68], %f81;
	ret;

}
	// .globl	_Z24convLayer_forward_sharedPfS_S_iiiiiii
.visible .entry _Z24convLayer_forward_sharedPfS_S_iiiiiii(
	.param .u64 .ptr .align 1 _Z24convLayer_forward_sharedPfS_S_iiiiiii_param_0,
	.param .u64 .ptr .align 1 _Z24convLayer_forward_sharedPfS_S_iiiiiii_param_1,
	.param .u64 .ptr .align 1 _Z24convLayer_forward_sharedPfS_S_iiiiiii_param_2,
	.param .u32 _Z24convLayer_forward_sharedPfS_S_iiiiiii_param_3,
	.param .u32 _Z24convLayer_forward_sharedPfS_S_iiiiiii_param_4,
	.param .u32 _Z24convLayer_forward_sharedPfS_S_iiiiiii_param_5,
	.param .u32 _Z24convLayer_forward_sharedPfS_S_iiiiiii_param_6,
	.param .u32 _Z24convLayer_forward_sharedPfS_S_iiiiiii_param_7,
	.param .u32 _Z24convLayer_forward_sharedPfS_S_iiiiiii_param_8,
	.param .u32 _Z24convLayer_forward_sharedPfS_S_iiiiiii_param_9
)
{
	.reg .pred 	%p<66>;
	.reg .b32 	%r<137>;
	.reg .b32 	%f<105>;
	.reg .b64 	%rd<14>;

	ld.param.u64 	%rd3, [_Z24convLayer_forward_sharedPfS_S_iiiiiii_param_0];
	ld.param.u64 	%rd4, [_Z24convLayer_forward_sharedPfS_S_iiiiiii_param_1];
	ld.param.u32 	%r49, [_Z24convLayer_forward_sharedPfS_S_iiiiiii_param_4];
	ld.param.u32 	%r50, [_Z24convLayer_forward_sharedPfS_S_iiiiiii_param_5];
	ld.param.u32 	%r51, [_Z24convLayer_forward_sharedPfS_S_iiiiiii_param_6];
	ld.param.u32 	%r52, [_Z24convLayer_forward_sharedPfS_S_iiiiiii_param_7];
	ld.param.u32 	%r53, [_Z24convLayer_forward_sharedPfS_S_iiiiiii_param_8];
	ld.param.u32 	%r54, [_Z24convLayer_forward_sharedPfS_S_iiiiiii_param_9];
	add.s32 	%r1, %r53, 31;
	mov.u32 	%r2, %ctaid.x;
	mov.u32 	%r3, %ctaid.y;
	mov.u32 	%r4, %tid.x;
	mov.u32 	%r5, %tid.y;
	mov.u32 	%r55, %ctaid.z;
	div.u32 	%r56, %r55, %r54;
	shl.b32 	%r6, %r56, 5;
	mul.lo.s32 	%r57, %r56, %r54;
	sub.s32 	%r58, %r55, %r57;
	shl.b32 	%r7, %r58, 5;
	add.s32 	%r8, %r6, %r4;
	add.s32 	%r9, %r7, %r5;
	setp.lt.s32 	%p2, %r49, 1;
	mov.f32 	%f82, 0f00000000;
	@%p2 bra 	$L__BB2_56;
	mul.lo.s32 	%r60, %r1, %r1;
	shl.b32 	%r61, %r60, 2;
	mov.u32 	%r62, shmem;
	add.s32 	%r10, %r62, %r61;
	max.s32 	%r63, %r4, %r5;
	setp.lt.s32 	%p1, %r63, %r53;
	mul.lo.s32 	%r11, %r49, %r3;
	mad.lo.s32 	%r64, %r53, %r4, %r5;
	shl.b32 	%r65, %r64, 2;
	add.s32 	%r12, %r10, %r65;
	add.s32 	%r13, %r7, %r1;
	mul.lo.s32 	%r14, %r49, %r2;
	and.b32  	%r15, %r53, 7;
	and.b32  	%r16, %r53, 3;
	and.b32  	%r17, %r53, 2147483640;
	and.b32  	%r18, %r53, 1;
	cvta.to.global.u64 	%rd1, %rd4;
	cvta.to.global.u64 	%rd2, %rd3;
	mov.f32 	%f82, 0f00000000;
	mov.b32 	%r129, 0;
	not.pred 	%p3, %p1;
$L__BB2_2:
	@%p3 bra 	$L__BB2_4;
	add.s32 	%r66, %r129, %r11;
	mad.lo.s32 	%r67, %r66, %r53, %r4;
	mad.lo.s32 	%r68, %r67, %r53, %r5;
	mul.wide.s32 	%rd6, %r68, 4;
	add.s64 	%rd7, %rd1, %rd6;
	ld.global.f32 	%f44, [%rd7];
	st.shared.f32 	[%r12], %f44;
$L__BB2_4:
	setp.ge.s32 	%p4, %r4, %r1;
	bar.sync 	0;
	@%p4 bra 	$L__BB2_12;
	add.s32 	%r69, %r129, %r14;
	mul.lo.s32 	%r20, %r69, %r51;
	mov.u32 	%r130, %r8;
$L__BB2_6:
	setp.ge.s32 	%p5, %r5, %r1;
	@%p5 bra 	$L__BB2_11;
	add.s32 	%r70, %r130, %r20;
	mul.lo.s32 	%r22, %r70, %r52;
	sub.s32 	%r71, %r130, %r6;
	mul.lo.s32 	%r72, %r71, %r1;
	sub.s32 	%r23, %r72, %r7;
	mov.u32 	%r131, %r9;
$L__BB2_8:
	setp.ge.s32 	%p6, %r130, %r51;
	setp.ge.s32 	%p7, %r131, %r52;
	or.pred  	%p8, %p6, %p7;
	@%p8 bra 	$L__BB2_10;
	add.s32 	%r73, %r131, %r22;
	mul.wide.s32 	%rd8, %r73, 4;
	add.s64 	%rd9, %rd2, %rd8;
	ld.global.f32 	%f45, [%rd9];
	add.s32 	%r74, %r23, %r131;
	shl.b32 	%r75, %r74, 2;
	mov.u32 	%r76, shmem;
	add.s32 	%r77, %r76, %r75;
	st.shared.f32 	[%r77], %f45;
$L__BB2_10:
	add.s32 	%r131, %r131, 32;
	setp.lt.s32 	%p9, %r131, %r13;
	@%p9 bra 	$L__BB2_8;
$L__BB2_11:
	add.s32 	%r130, %r130, 32;
	add.s32 	%r78, %r6, %r1;
	setp.lt.s32 	%p10, %r130, %r78;
	@%p10 bra 	$L__BB2_6;
$L__BB2_12:
	setp.lt.s32 	%p11, %r53, 1;
	bar.sync 	0;
	@%p11 bra 	$L__BB2_55;
	mov.b32 	%r132, 0;
$L__BB2_14:
	setp.lt.u32 	%p12, %r53, 8;
	add.s32 	%r28, %r132, %r8;
	add.s32 	%r81, %r132, %r4;
	mad.lo.s32 	%r29, %r81, %r1, %r5;
	mul.lo.s32 	%r30, %r132, %r53;
	mov.b32 	%r135, 0;
	@%p12 bra 	$L__BB2_33;
	mov.b32 	%r133, 0;
$L__BB2_16:
	.pragma "nounroll";
	setp.ge.s32 	%p13, %r28, %r51;
	add.s32 	%r32, %r133, %r9;
	setp.ge.s32 	%p14, %r32, %r52;
	add.s32 	%r84, %r29, %r133;
	shl.b32 	%r85, %r84, 2;
	mov.u32 	%r86, shmem;
	add.s32 	%r33, %r86, %r85;
	add.s32 	%r87, %r133, %r30;
	shl.b32 	%r88, %r87, 2;
	add.s32 	%r34, %r10, %r88;
	or.pred  	%p15, %p13, %p14;
	@%p15 bra 	$L__BB2_18;
	ld.shared.f32 	%f47, [%r33];
	ld.shared.f32 	%f48, [%r34];
	fma.rn.f32 	%f82, %f47, %f48, %f82;
$L__BB2_18:
	add.s32 	%r89, %r32, 1;
	setp.ge.s32 	%p17, %r89, %r52;
	or.pred  	%p18, %p13, %p17;
	@%p18 bra 	$L__BB2_20;
	ld.shared.f32 	%f49, [%r33+4];
	ld.shared.f32 	%f50, [%r34+4];
	fma.rn.f32 	%f82, %f49, %f50, %f82;
$L__BB2_20:
	add.s32 	%r90, %r32, 2;
	setp.ge.s32 	%p20, %r90, %r52;
	or.pred  	%p21, %p13, %p20;
	@%p21 bra 	$L__BB2_22;
	ld.shared.f32 	%f51, [%r33+8];
	ld.shared.f32 	%f52, [%r34+8];
	fma.rn.f32 	%f82, %f51, %f52, %f82;
$L__BB2_22:
	add.s32 	%r91, %r32, 3;
	setp.ge.s32 	%p23, %r91, %r52;
	or.pred  	%p24, %p13, %p23;
	@%p24 bra 	$L__BB2_24;
	ld.shared.f32 	%f53, [%r33+12];
	ld.shared.f32 	%f54, [%r34+12];
	fma.rn.f32 	%f82, %f53, %f54, %f82;
$L__BB2_24:
	add.s32 	%r92, %r32, 4;
	setp.ge.s32 	%p26, %r92, %r52;
	or.pred  	%p27, %p13, %p26;
	@%p27 bra 	$L__BB2_26;
	ld.shared.f32 	%f55, [%r33+16];
	ld.shared.f32 	%f56, [%r34+16];
	fma.rn.f32 	%f82, %f55, %f56, %f82;
$L__BB2_26:
	add.s32 	%r93, %r32, 5;
	setp.ge.s32 	%p29, %r93, %r52;
	or.pred  	%p30, %p13, %p29;
	@%p30 bra 	$L__BB2_28;
	ld.shared.f32 	%f57, [%r33+20];
	ld.shared.f32 	%f58, [%r34+20];
	fma.rn.f32 	%f82, %f57, %f58, %f82;
$L__BB2_28:
	add.s32 	%r94, %r32, 6;
	setp.ge.s32 	%p32, %r94, %r52;
	or.pred  	%p33, %p13, %p32;
	@%p33 bra 	$L__BB2_30;
	ld.shared.f32 	%f59, [%r33+24];
	ld.shared.f32 	%f60, [%r34+24];
	fma.rn.f32 	%f82, %f59, %f60, %f82;
$L__BB2_30:
	add.s32 	%r95, %r32, 7;
	setp.ge.s32 	%p35, %r95, %r52;
	or.pred  	%p36, %p13, %p35;
	@%p36 bra 	$L__BB2_32;
	ld.shared.f32 	%f61, [%r33+28];
	ld.shared.f32 	%f62, [%r34+28];
	fma.rn.f32 	%f82, %f61, %f62, %f82;
$L__BB2_32:
	add.s32 	%r133, %r133, 8;
	setp.ne.s32 	%p37, %r133, %r17;
	mov.u32 	%r135, %r17;
	@%p37 bra 	$L__BB2_16;
$L__BB2_33:
	setp.eq.s32 	%p38, %r15, 0;
	@%p38 bra 	$L__BB2_54;
	add.s32 	%r96, %r15, -1;
	setp.lt.u32 	%p39, %r96, 3;
	@%p39 bra 	$L__BB2_44;
	setp.ge.s32 	%p40, %r28, %r51;
	add.s32 	%r97, %r135, %r9;
	setp.ge.s32 	%p41, %r97, %r52;
	add.s32 	%r98, %r29, %r135;
	shl.b32 	%r99, %r98, 2;
	mov.u32 	%r100, shmem;
	add.s32 	%r38, %r100, %r99;
	add.s32 	%r101, %r135, %r30;
	shl.b32 	%r102, %r101, 2;
	add.s32 	%r39, %r10, %r102;
	or.pred  	%p42, %p40, %p41;
	@%p42 bra 	$L__BB2_37;
	ld.shared.f32 	%f64, [%r38];
	ld.shared.f32 	%f65, [%r39];
	fma.rn.f32 	%f82, %f64, %f65, %f82;
$L__BB2_37:
	add.s32 	%r103, %r97, 1;
	setp.ge.s32 	%p44, %r103, %r52;
	or.pred  	%p45, %p40, %p44;
	@%p45 bra 	$L__BB2_39;
	ld.shared.f32 	%f66, [%r38+4];
	ld.shared.f32 	%f67, [%r39+4];
	fma.rn.f32 	%f82, %f66, %f67, %f82;
$L__BB2_39:
	add.s32 	%r104, %r97, 2;
	setp.ge.s32 	%p47, %r104, %r52;
	or.pred  	%p48, %p40, %p47;
	@%p48 bra 	$L__BB2_41;
	ld.shared.f32 	%f68, [%r38+8];
	ld.shared.f32 	%f69, [%r39+8];
	fma.rn.f32 	%f82, %f68, %f69, %f82;
$L__BB2_41:
	add.s32 	%r105, %r97, 3;
	setp.ge.s32 	%p50, %r105, %r52;
	or.pred  	%p51, %p40, %p50;
	@%p51 bra 	$L__BB2_43;
	ld.shared.f32 	%f70, [%r38+12];
	ld.shared.f32 	%f71, [%r39+12];
	fma.rn.f32 	%f82, %f70, %f71, %f82;
$L__BB2_43:
	add.s32 	%r135, %r135, 4;
$L__BB2_44:
	setp.eq.s32 	%p52, %r16, 0;
	@%p52 bra 	$L__BB2_54;
	setp.eq.s32 	%p53, %r16, 1;
	@%p53 bra 	$L__BB2_51;
	setp.ge.s32 	%p54, %r28, %r51;
	add.s32 	%r42, %r135, %r9;
	setp.ge.s32 	%p55, %r42, %r52;
	add.s32 	%r107, %r29, %r135;
	shl.b32 	%r108, %r107, 2;
	mov.u32 	%r109, shmem;
	add.s32 	%r43, %r109, %r108;
	add.s32 	%r110, %r135, %r30;
	shl.b32 	%r111, %r110, 2;
	add.s32 	%r44, %r10, %r111;
	or.pred  	%p56, %p54, %p55;
	@%p56 bra 	$L__BB2_48;
	ld.shared.f32 	%f73, [%r43];
	ld.shared.f32 	%f74, [%r44];
	fma.rn.f32 	%f82, %f73, %f74, %f82;
$L__BB2_48:
	add.s32 	%r112, %r42, 1;
	setp.ge.s32 	%p58, %r112, %r52;
	or.pred  	%p59, %p54, %p58;
	@%p59 bra 	$L__BB2_50;
	ld.shared.f32 	%f75, [%r43+4];
	ld.shared.f32 	%f76, [%r44+4];
	fma.rn.f32 	%f82, %f75, %f76, %f82;
$L__BB2_50:
	add.s32 	%r135, %r135, 2;
$L__BB2_51:
	setp.eq.s32 	%p60, %r18, 0;
	@%p60 bra 	$L__BB2_54;
	setp.ge.s32 	%p61, %r28, %r51;
	add.s32 	%r114, %r135, %r9;
	setp.ge.s32 	%p62, %r114, %r52;
	or.pred  	%p63, %p61, %p62;
	@%p63 bra 	$L__BB2_54;
	add.s32 	%r115, %r29, %r135;
	shl.b32 	%r116, %r115, 2;
	mov.u32 	%r117, shmem;
	add.s32 	%r118, %r117, %r116;
	ld.shared.f32 	%f77, [%r118];
	add.s32 	%r119, %r135, %r30;
	shl.b32 	%r120, %r119, 2;
	add.s32 	%r121, %r10, %r120;
	ld.shared.f32 	%f78, [%r121];
	fma.rn.f32 	%f82, %f77, %f78, %f82;
$L__BB2_54:
	add.s32 	%r132, %r132, 1;
	setp.ne.s32 	%p64, %r132, %r53;
	@%p64 bra 	$L__BB2_14;
$L__BB2_55:
	bar.sync 	0;
	add.s32 	%r129, %r129, 1;
	setp.ne.s32 	%p65, %r129, %r49;
	@%p65 bra 	$L__BB2_2;
$L__BB2_56:
	ld.param.u64 	%rd13, [_Z24convLayer_forward_sharedPfS_S_iiiiiii_param_2];
	cvta.to.global.u64 	%rd10, %rd13;
	sub.s32 	%r122, %r52, %r53;
	sub.s32 	%r123, %r51, %r53;
	mad.lo.s32 	%r124, %r50, %r2, %r3;
	mad.lo.s32 	%r125, %r124, %r123, %r124;
	add.s32 	%r126, %r8, %r125;
	mad.lo.s32 	%r127, %r126, %r122, %r126;
	add.s32 	%r128, %r127, %r9;
	mul.wide.s32 	%rd11, %r128, 4;
	add.s64 	%rd12, %rd10, %rd11;
	st.global.f32 	[%rd12], %f82;
	ret;

}
	// .globl	_Z32convLayer_forward_shared_channelPfS_S_iiiiiii
.visible .entry _Z32convLayer_forward_shared_channelPfS_S_iiiiiii(
	.param .u64 .ptr .align 1 _Z32convLayer_forward_shared_channelPfS_S_iiiiiii_param_0,
	.param .u64 .ptr .align 1 _Z32convLayer_forward_shared_channelPfS_S_iiiiiii_param_1,
	.param .u64 .ptr .align 1 _Z32convLayer_forward_shared_channelPfS_S_iiiiiii_param_2,
	.param .u32 _Z32convLayer_forward_shared_channelPfS_S_iiiiiii_param_3,
	.param .u32 _Z32convLayer_forward_shared_channelPfS_S_iiiiiii_param_4,
	.param .u32 _Z32convLayer_forward_shared_channelPfS_S_iiiiiii_param_5,
	.param .u32 _Z32convLayer_forward_shared_channelPfS_S_iiiiiii_param_6,
	.param .u32 _Z32convLayer_forward_shared_channelPfS_S_iiiiiii_param_7,
	.param .u32 _Z32convLayer_forward_shared_channelPfS_S_iiiiiii_param_8,
	.param .u32 _Z32convLayer_forward_shared_channelPfS_S_iiiiiii_param_9
)
{
	.reg .pred 	%p<66>;
	.reg .b32 	%r<135>;
	.reg .b32 	%f<105>;
	.reg .b64 	%rd<14>;

	ld.param.u64 	%rd3, [_Z32convLayer_forward_shared_channelPfS_S_iiiiiii_param_0];
	ld.param.u64 	%rd4, [_Z32convLayer_forward_shared_channelPfS_S_iiiiiii_param_1];
	ld.param.u32 	%r48, [_Z32convLayer_forward_shared_channelPfS_S_iiiiiii_param_4];
	ld.param.u32 	%r49, [_Z32convLayer_forward_shared_channelPfS_S_iiiiiii_param_5];
	ld.param.u32 	%r50, [_Z32convLayer_forward_shared_channelPfS_S_iiiiiii_param_6];
	ld.param.u32 	%r51, [_Z32convLayer_forward_shared_channelPfS_S_iiiiiii_param_7];
	ld.param.u32 	%r52, [_Z32convLayer_forward_shared_channelPfS_S_iiiiiii_param_8];
	ld.param.u32 	%r53, [_Z32convLayer_forward_shared_channelPfS_S_iiiiiii_param_9];
	add.s32 	%r1, %r52, 31;
	mov.u32 	%r2, %ctaid.x;
	mov.u32 	%r3, %ctaid.y;
	mov.u32 	%r4, %tid.x;
	mov.u32 	%r5, %tid.y;
	mov.u32 	%r54, %ctaid.z;
	div.u32 	%r55, %r54, %r53;
	shl.b32 	%r6, %r55, 5;
	mul.lo.s32 	%r56, %r55, %r53;
	sub.s32 	%r57, %r54, %r56;
	shl.b32 	%r7, %r57, 5;
	add.s32 	%r8, %r6, %r4;
	add.s32 	%r9, %r7, %r5;
	setp.lt.s32 	%p2, %r48, 1;
	mov.f32 	%f82, 0f00000000;
	@%p2 bra 	$L__BB3_56;
	mul.lo.s32 	%r59, %r1, %r1;
	shl.b32 	%r60, %r59, 2;
	mov.u32 	%r61, shmem;
	add.s32 	%r10, %r61, %r60;
	max.s32 	%r62, %r4, %r5;
	setp.lt.s32 	%p1, %r62, %r52;
	mad.lo.s32 	%r63, %r52, %r4, %r5;
	mul.lo.s32 	%r11, %r63, %r48;
	shl.b32 	%r64, %r63, 2;
	add.s32 	%r12, %r10, %r64;
	add.s32 	%r13, %r7, %r1;
	mul.lo.s32 	%r14, %r50, %r2;
	and.b32  	%r15, %r52, 7;
	and.b32  	%r16, %r52, 3;
	and.b32  	%r17, %r52, 2147483640;
	and.b32  	%r18, %r52, 1;
	cvta.to.global.u64 	%rd1, %rd4;
	cvta.to.global.u64 	%rd2, %rd3;
	mov.f32 	%f82, 0f00000000;
	mov.b32 	%r127, 0;
	not.pred 	%p3, %p1;
$L__BB3_2:
	@%p3 bra 	$L__BB3_4;
	add.s32 	%r65, %r127, %r11;
	mad.lo.s32 	%r66, %r65, %r49, %r3;
	mul.wide.s32 	%rd6, %r66, 4;
	add.s64 	%rd7, %rd1, %rd6;
	ld.global.f32 	%f44, [%rd7];
	st.shared.f32 	[%r12], %f44;
$L__BB3_4:
	setp.ge.s32 	%p4, %r4, %r1;
	bar.sync 	0;
	@%p4 bra 	$L__BB3_12;
	mov.u32 	%r128, %r8;
$L__BB3_6:
	setp.ge.s32 	%p5, %r5, %r1;
	@%p5 bra 	$L__BB3_11;
	add.s32 	%r67, %r128, %r14;
	mul.lo.s32 	%r21, %r67, %r51;
	sub.s32 	%r68, %r128, %r6;
	mul.lo.s32 	%r69, %r68, %r1;
	sub.s32 	%r22, %r69, %r7;
	mov.u32 	%r129, %r9;
$L__BB3_8:
	setp.ge.s32 	%p6, %r128, %r50;
	setp.ge.s32 	%p7, %r129, %r51;
	or.pred  	%p8, %p6, %p7;
	@%p8 bra 	$L__BB3_10;
	add.s32 	%r70, %r129, %r21;
	mad.lo.s32 	%r71, %r70, %r48, %r127;
	mul.wide.s32 	%rd8, %r71, 4;
	add.s64 	%rd9, %rd2, %rd8;
	ld.global.f32 	%f45, [%rd9];
	add.s32 	%r72, %r22, %r129;
	shl.b32 	%r73, %r72, 2;
	mov.u32 	%r74, shmem;
	add.s32 	%r75, %r74, %r73;
	st.shared.f32 	[%r75], %f45;
$L__BB3_10:
	add.s32 	%r129, %r129, 32;
	setp.lt.s32 	%p9, %r129, %r13;
	@%p9 bra 	$L__BB3_8;
$L__BB3_11:
	add.s32 	%r128, %r128, 32;
	add.s32 	%r76, %r6, %r1;
	setp.lt.s32 	%p10, %r128, %r76;
	@%p10 bra 	$L__BB3_6;
$L__BB3_12:
	setp.lt.s32 	%p11, %r52, 1;
	bar.sync 	0;
	@%p11 bra 	$L__BB3_55;
	mov.b32 	%r130, 0;
$L__BB3_14:
	setp.lt.u32 	%p12, %r52, 8;
	add.s32 	%r27, %r130, %r8;
	add.s32 	%r79, %r130, %r4;
	mad.lo.s32 	%r28, %r79, %r1, %r5;
	mul.lo.s32 	%r29, %r130, %r52;
	mov.b32 	%r133, 0;
	@%p12 bra 	$L__BB3_33;
	mov.b32 	%r131, 0;
$L__BB3_16:
	.pragma "nounroll";
	setp.ge.s32 	%p13, %r27, %r50;
	add.s32 	%r31, %r131, %r9;
	setp.ge.s32 	%p14, %r31, %r51;
	add.s32 	%r82, %r28, %r131;
	shl.b32 	%r83, %r82, 2;
	mov.u32 	%r84, shmem;
	add.s32 	%r32, %r84, %r83;
	add.s32 	%r85, %r131, %r29;
	shl.b32 	%r86, %r85, 2;
	add.s32 	%r33, %r10, %r86;
	or.pred  	%p15, %p13, %p14;
	@%p15 bra 	$L__BB3_18;
	ld.shared.f32 	%f47, [%r32];
	ld.shared.f32 	%f48, [%r33];
	fma.rn.f32 	%f82, %f47, %f48, %f82;
$L__BB3_18:
	add.s32 	%r87, %r31, 1;
	setp.ge.s32 	%p17, %r87, %r51;
	or.pred  	%p18, %p13, %p17;
	@%p18 bra 	$L__BB3_20;
	ld.shared.f32 	%f49, [%r32+4];
	ld.shared.f32 	%f50, [%r33+4];
	fma.rn.f32 	%f82, %f49, %f50, %f82;
$L__BB3_20:
	add.s32 	%r88, %r31, 2;
	setp.ge.s32 	%p20, %r88, %r51;
	or.pred  	%p21, %p13, %p20;
	@%p21 bra 	$L__BB3_22;
	ld.shared.f32 	%f51, [%r32+8];
	ld.shared.f32 	%f52, [%r33+8];
	fma.rn.f32 	%f82, %f51, %f52, %f82;
$L__BB3_22:
	add.s32 	%r89, %r31, 3;
	setp.ge.s32 	%p23, %r89, %r51;
	or.pred  	%p24, %p13, %p23;
	@%p24 bra 	$L__BB3_24;
	ld.shared.f32 	%f53, [%r32+12];
	ld.shared.f32 	%f54, [%r33+12];
	fma.rn.f32 	%f82, %f53, %f54, %f82;
$L__BB3_24:
	add.s32 	%r90, %r31, 4;
	setp.ge.s32 	%p26, %r90, %r51;
	or.pred  	%p27, %p13, %p26;
	@%p27 bra 	$L__BB3_26;
	ld.shared.f32 	%f55, [%r32+16];
	ld.shared.f32 	%f56, [%r33+16];
	fma.rn.f32 	%f82, %f55, %f56, %f82;
$L__BB3_26:
	add.s32 	%r91, %r31, 5;
	setp.ge.s32 	%p29, %r91, %r51;
	or.pred  	%p30, %p13, %p29;
	@%p30 bra 	$L__BB3_28;
	ld.shared.f32 	%f57, [%r32+20];
	ld.shared.f32 	%f58, [%r33+20];
	fma.rn.f32 	%f82, %f57, %f58, %f82;
$L__BB3_28:
	add.s32 	%r92, %r31, 6;
	setp.ge.s32 	%p32, %r92, %r51;
	or.pred  	%p33, %p13, %p32;
	@%p33 bra 	$L__BB3_30;
	ld.shared.f32 	%f59, [%r32+24];
	ld.shared.f32 	%f60, [%r33+24];
	fma.rn.f32 	%f82, %f59, %f60, %f82;
$L__BB3_30:
	add.s32 	%r93, %r31, 7;
	setp.ge.s32 	%p35, %r93, %r51;
	or.pred  	%p36, %p13, %p35;
	@%p36 bra 	$L__BB3_32;
	ld.shared.f32 	%f61, [%r32+28];
	ld.shared.f32 	%f62, [%r33+28];
	fma.rn.f32 	%f82, %f61, %f62, %f82;
$L__BB3_32:
	add.s32 	%r131, %r131, 8;
	setp.ne.s32 	%p37, %r131, %r17;
	mov.u32 	%r133, %r17;
	@%p37 bra 	$L__BB3_16;
$L__BB3_33:
	setp.eq.s32 	%p38, %r15, 0;
	@%p38 bra 	$L__BB3_54;
	add.s32 	%r94, %r15, -1;
	setp.lt.u32 	%p39, %r94, 3;
	@%p39 bra 	$L__BB3_44;
	setp.ge.s32 	%p40, %r27, %r50;
	add.s32 	%r95, %r133, %r9;
	setp.ge.s32 	%p41, %r95, %r51;
	add.s32 	%r96, %r28, %r133;
	shl.b32 	%r97, %r96, 2;
	mov.u32 	%r98, shmem;
	add.s32 	%r37, %r98, %r97;
	add.s32 	%r99, %r133, %r29;
	shl.b32 	%r100, %r99, 2;
	add.s32 	%r38, %r10, %r100;
	or.pred  	%p42, %p40, %p41;
	@%p42 bra 	$L__BB3_37;
	ld.shared.f32 	%f64, [%r37];
	ld.shared.f32 	%f65, [%r38];
	fma.rn.f32 	%f82, %f64, %f65, %f82;
$L__BB3_37:
	add.s32 	%r101, %r95, 1;
	setp.ge.s32 	%p44, %r101, %r51;
	or.pred  	%p45, %p40, %p44;
	@%p45 bra 	$L__BB3_39;
	ld.shared.f32 	%f66, [%r37+4];
	ld.shared.f32 	%f67, [%r38+4];
	fma.rn.f32 	%f82, %f66, %f67, %f82;
$L__BB3_39:
	add.s32 	%r102, %r95, 2;
	setp.ge.s32 	%p47, %r102, %r51;
	or.pred  	%p48, %p40, %p47;
	@%p48 bra 	$L__BB3_41;
	ld.shared.f32 	%f68, [%r37+8];
	ld.shared.f32 	%f69, [%r38+8];
	fma.rn.f32 	%f82, %f68, %f69, %f82;
$L__BB3_41:
	add.s32 	%r103, %r95, 3;
	setp.ge.s32 	%p50, %r103, %r51;
	or.pred  	%p51, %p40, %p50;
	@%p51 bra 	$L__BB3_43;
	ld.shared.f32 	%f70, [%r37+12];
	ld.shared.f32 	%f71, [%r38+12];
	fma.rn.f32 	%f82, %f70, %f71, %f82;
$L__BB3_43:
	add.s32 	%r133, %r133, 4;
$L__BB3_44:
	setp.eq.s32 	%p52, %r16, 0;
	@%p52 bra 	$L__BB3_54;
	setp.eq.s32 	%p53, %r16, 1;
	@%p53 bra 	$L__BB3_51;
	setp.ge.s32 	%p54, %r27, %r50;
	add.s32 	%r41, %r133, %r9;
	setp.ge.s32 	%p55, %r41, %r51;
	add.s32 	%r105, %r28, %r133;
	shl.b32 	%r106, %r105, 2;
	mov.u32 	%r107, shmem;
	add.s32 	%r42, %r107, %r106;
	add.s32 	%r108, %r133, %r29;
	shl.b32 	%r109, %r108, 2;
	add.s32 	%r43, %r10, %r109;
	or.pred  	%p56, %p54, %p55;
	@%p56 bra 	$L__BB3_48;
	ld.shared.f32 	%f73, [%r42];
	ld.shared.f32 	%f74, [%r43];
	fma.rn.f32 	%f82, %f73, %f74, %f82;
$L__BB3_48:
	add.s32 	%r110, %r41, 1;
	setp.ge.s32 	%p58, %r110, %r51;
	or.pred  	%p59, %p54, %p58;
	@%p59 bra 	$L__BB3_50;
	ld.shared.f32 	%f75, [%r42+4];
	ld.shared.f32 	%f76, [%r43+4];
	fma.rn.f32 	%f82, %f75, %f76, %f82;
$L__BB3_50:
	add.s32 	%r133, %r133, 2;
$L__BB3_51:
	setp.eq.s32 	%p60, %r18, 0;
	@%p60 bra 	$L__BB3_54;
	setp.ge.s32 	%p61, %r27, %r50;
	add.s32 	%r112, %r133, %r9;
	setp.ge.s32 	%p62, %r112, %r51;
	or.pred  	%p63, %p61, %p62;
	@%p63 bra 	$L__BB3_54;
	add.s32 	%r113, %r28, %r133;
	shl.b32 	%r114, %r113, 2;
	mov.u32 	%r115, shmem;
	add.s32 	%r116, %r115, %r114;
	ld.shared.f32 	%f77, [%r116];
	add.s32 	%r117, %r133, %r29;
	shl.b32 	%r118, %r117, 2;
	add.s32 	%r119, %r10, %r118;
	ld.shared.f32 	%f78, [%r119];
	fma.rn.f32 	%f82, %f77, %f78, %f82;
$L__BB3_54:
	add.s32 	%r130, %r130, 1;
	setp.ne.s32 	%p64, %r130, %r52;
	@%p64 bra 	$L__BB3_14;
$L__BB3_55:
	bar.sync 	0;
	add.s32 	%r127, %r127, 1;
	setp.ne.s32 	%p65, %r127, %r48;
	@%p65 bra 	$L__BB3_2;
$L__BB3_56:
	ld.param.u64 	%rd13, [_Z32convLayer_forward_shared_channelPfS_S_iiiiiii_param_2];
	cvta.to.global.u64 	%rd10, %rd13;
	sub.s32 	%r120, %r51, %r52;
	sub.s32 	%r121, %r50, %r52;
	mad.lo.s32 	%r122, %r2, %r121, %r2;
	add.s32 	%r123, %r8, %r122;
	mad.lo.s32 	%r124, %r123, %r120, %r123;
	add.s32 	%r125, %r124, %r9;
	mad.lo.s32 	%r126, %r125, %r49, %r3;
	mul.wide.s32 	%rd11, %r126, 4;
	add.s64 	%rd12, %rd10, %rd11;
	st.global.f32 	[%rd12], %f82;
	ret;

}
	// .globl	_Z30convLayer_forward_sample_naivePfS_S_iiiii
.visible .entry _Z30convLayer_forward_sample_naivePfS_S_iiiii(
	.param .u64 .ptr .align 1 _Z30convLayer_forward_sample_naivePfS_S_iiiii_param_0,
	.param .u64 .ptr .align 1 _Z30convLayer_forward_sample_naivePfS_S_iiiii_param_1,
	.param .u64 .ptr .align 1 _Z30convLayer_forward_sample_naivePfS_S_iiiii_param_2,
	.param .u32 _Z30convLayer_forward_sample_naivePfS_S_iiiii_param_3,
	.param .u32 _Z30convLayer_forward_sample_naivePfS_S_iiiii_param_4,
	.param .u32 _Z30convLayer_forward_sample_naivePfS_S_iiiii_param_5,
	.param .u32 _Z30convLayer_forward_sample_naivePfS_S_iiiii_param_6,
	.param .u32 _Z30convLayer_forward_sample_naivePfS_S_iiiii_param_7
)
{
	.reg .pred 	%p<57>;
	.reg .b32 	%r<201>;
	.reg .b32 	%f<101>;
	.reg .b64 	%rd<70>;

	ld.param.u64 	%rd4, [_Z30convLayer_forward_sample_naivePfS_S_iiiii_param_0];
	ld.param.u64 	%rd5, [_Z30convLayer_forward_sample_naivePfS_S_iiiii_param_1];
	ld.param.u32 	%r83, [_Z30convLayer_forward_sample_naivePfS_S_iiiii_param_3];
	ld.param.u32 	%r84, [_Z30convLayer_forward_sample_naivePfS_S_iiiii_param_4];
	ld.param.u32 	%r85, [_Z30convLayer_forward_sample_naivePfS_S_iiiii_param_5];
	ld.param.u32 	%r86, [_Z30convLayer_forward_sample_naivePfS_S_iiiii_param_6];
	ld.param.u32 	%r87, [_Z30convLayer_forward_sample_naivePfS_S_iiiii_param_7];
	cvta.to.global.u64 	%rd1, %rd5;
	cvta.to.global.u64 	%rd2, %rd4;
	mov.u32 	%r1, %ctaid.z;
	mov.u32 	%r88, %ctaid.y;
	mov.u32 	%r89, %ntid.y;
	mov.u32 	%r90, %tid.y;
	mad.lo.s32 	%r2, %r88, %r89, %r90;
	mov.u32 	%r91, %ctaid.x;
	mov.u32 	%r92, %ntid.x;
	mov.u32 	%r93, %tid.x;
	mad.lo.s32 	%r3, %r91, %r92, %r93;
	mov.f32 	%f79, 0f00000000;
	min.s32 	%r94, %r83, %r87;
	setp.lt.s32 	%p1, %r94, 1;
	@%p1 bra 	$L__BB4_45;
	and.b32  	%r4, %r87, 7;
	and.b32  	%r5, %r87, 3;
	and.b32  	%r6, %r87, 2147483640;
	neg.s32 	%r7, %r6;
	mul.lo.s32 	%r96, %r84, %r83;
	shl.b32 	%r8, %r96, 3;
	mul.lo.s32 	%r9, %r87, %r83;
	shl.b32 	%r10, %r83, 3;
	mov.b32 	%r178, 0;
	mov.f32 	%f79, 0f00000000;
$L__BB4_2:
	mov.b32 	%r179, 0;
$L__BB4_3:
	setp.lt.u32 	%p2, %r87, 8;
	add.s32 	%r13, %r179, %r2;
	mul.lo.s32 	%r14, %r13, %r86;
	mul.lo.s32 	%r15, %r179, %r87;
	mov.b32 	%r199, 0;
	@%p2 bra 	$L__BB4_22;
	add.s32 	%r99, %r15, 7;
	mad.lo.s32 	%r100, %r83, %r99, %r178;
	mad.lo.s32 	%r196, %r84, %r100, %r1;
	add.s32 	%r101, %r15, 6;
	mad.lo.s32 	%r102, %r83, %r101, %r178;
	mad.lo.s32 	%r195, %r84, %r102, %r1;
	add.s32 	%r103, %r15, 5;
	mad.lo.s32 	%r104, %r83, %r103, %r178;
	mad.lo.s32 	%r194, %r84, %r104, %r1;
	add.s32 	%r105, %r15, 4;
	mad.lo.s32 	%r106, %r83, %r105, %r178;
	mad.lo.s32 	%r193, %r84, %r106, %r1;
	add.s32 	%r107, %r15, 3;
	mad.lo.s32 	%r108, %r83, %r107, %r178;
	mad.lo.s32 	%r192, %r84, %r108, %r1;
	add.s32 	%r109, %r15, 2;
	mad.lo.s32 	%r110, %r83, %r109, %r178;
	mad.lo.s32 	%r191, %r84, %r110, %r1;
	mad.lo.s32 	%r111, %r83, %r15, %r83;
	add.s32 	%r112, %r178, %r111;
	mad.lo.s32 	%r190, %r84, %r112, %r1;
	mad.lo.s32 	%r113, %r9, %r179, %r178;
	mad.lo.s32 	%r189, %r84, %r113, %r1;
	add.s32 	%r114, %r3, %r14;
	mul.lo.s32 	%r115, %r83, %r114;
	add.s32 	%r116, %r115, %r83;
	add.s32 	%r187, %r178, %r116;
	add.s32 	%r117, %r114, 2;
	mad.lo.s32 	%r186, %r83, %r117, %r178;
	add.s32 	%r188, %r3, 3;
	add.s32 	%r118, %r188, %r14;
	mad.lo.s32 	%r185, %r83, %r118, %r178;
	add.s32 	%r119, %r114, 4;
	mad.lo.s32 	%r184, %r83, %r119, %r178;
	add.s32 	%r120, %r114, 5;
	mad.lo.s32 	%r183, %r83, %r120, %r178;
	add.s32 	%r121, %r114, 6;
	mad.lo.s32 	%r182, %r83, %r121, %r178;
	add.s32 	%r122, %r114, 7;
	mad.lo.s32 	%r181, %r83, %r122, %r178;
	add.s32 	%r180, %r178, %r115;
	mov.u32 	%r197, %r7;
$L__BB4_5:
	.pragma "nounroll";
	setp.ge.s32 	%p3, %r13, %r85;
	add.s32 	%r123, %r188, -3;
	setp.ge.s32 	%p4, %r123, %r86;
	or.pred  	%p5, %p3, %p4;
	@%p5 bra 	$L__BB4_7;
	mul.wide.s32 	%rd6, %r180, 4;
	add.s64 	%rd7, %rd2, %rd6;
	ld.global.f32 	%f44, [%rd7];
	mul.wide.s32 	%rd8, %r189, 4;
	add.s64 	%rd9, %rd1, %rd8;
	ld.global.f32 	%f45, [%rd9];
	fma.rn.f32 	%f79, %f44, %f45, %f79;
$L__BB4_7:
	add.s32 	%r124, %r188, -2;
	setp.ge.s32 	%p7, %r124, %r86;
	or.pred  	%p8, %p3, %p7;
	@%p8 bra 	$L__BB4_9;
	mul.wide.s32 	%rd10, %r187, 4;
	add.s64 	%rd11, %rd2, %rd10;
	ld.global.f32 	%f46, [%rd11];
	mul.wide.s32 	%rd12, %r190, 4;
	add.s64 	%rd13, %rd1, %rd12;
	ld.global.f32 	%f47, [%rd13];
	fma.rn.f32 	%f79, %f46, %f47, %f79;
$L__BB4_9:
	add.s32 	%r125, %r188, -1;
	setp.ge.s32 	%p10, %r125, %r86;
	or.pred  	%p11, %p3, %p10;
	@%p11 bra 	$L__BB4_11;
	mul.wide.s32 	%rd14, %r186, 4;
	add.s64 	%rd15, %rd2, %rd14;
	ld.global.f32 	%f48, [%rd15];
	mul.wide.s32 	%rd16, %r191, 4;
	add.s64 	%rd17, %rd1, %rd16;
	ld.global.f32 	%f49, [%rd17];
	fma.rn.f32 	%f79, %f48, %f49, %f79;
$L__BB4_11:
	setp.ge.s32 	%p13, %r188, %r86;
	or.pred  	%p14, %p3, %p13;
	@%p14 bra 	$L__BB4_13;
	mul.wide.s32 	%rd18, %r185, 4;
	add.s64 	%rd19, %rd2, %rd18;
	ld.global.f32 	%f50, [%rd19];
	mul.wide.s32 	%rd20, %r192, 4;
	add.s64 	%rd21, %rd1, %rd20;
	ld.global.f32 	%f51, [%rd21];
	fma.rn.f32 	%f79, %f50, %f51, %f79;
$L__BB4_13:
	add.s32 	%r126, %r188, 1;
	setp.ge.s32 	%p16, %r126, %r86;
	or.pred  	%p17, %p3, %p16;
	@%p17 bra 	$L__BB4_15;
	mul.wide.s32 	%rd22, %r184, 4;
	add.s64 	%rd23, %rd2, %rd22;
	ld.global.f32 	%f52, [%rd23];
	mul.wide.s32 	%rd24, %r193, 4;
	add.s64 	%rd25, %rd1, %rd24;
	ld.global.f32 	%f53, [%rd25];
	fma.rn.f32 	%f79, %f52, %f53, %f79;
$L__BB4_15:
	add.s32 	%r127, %r188, 2;
	setp.ge.s32 	%p19, %r127, %r86;
	or.pred  	%p20, %p3, %p19;
	@%p20 bra 	$L__BB4_17;
	mul.wide.s32 	%rd26, %r183, 4;
	add.s64 	%rd27, %rd2, %rd26;
	ld.global.f32 	%f54, [%rd27];
	mul.wide.s32 	%rd28, %r194, 4;
	add.s64 	%rd29, %rd1, %rd28;
	ld.global.f32 	%f55, [%rd29];
	fma.rn.f32 	%f79, %f54, %f55, %f79;
$L__BB4_17:
	add.s32 	%r128, %r188, 3;
	setp.ge.s32 	%p22, %r128, %r86;
	or.pred  	%p23, %p3, %p22;
	@%p23 bra 	$L__BB4_19;
	mul.wide.s32 	%rd30, %r182, 4;
	add.s64 	%rd31, %rd2, %rd30;
	ld.global.f32 	%f56, [%rd31];
	mul.wide.s32 	%rd32, %r195, 4;
	add.s64 	%rd33, %rd1, %rd32;
	ld.global.f32 	%f57, [%rd33];
	fma.rn.f32 	%f79, %f56, %f57, %f79;
$L__BB4_19:
	add.s32 	%r129, %r188, 4;
	setp.ge.s32 	%p25, %r129, %r86;
	or.pred  	%p26, %p3, %p25;
	@%p26 bra 	$L__BB4_21;
	mul.wide.s32 	%rd34, %r181, 4;
	add.s64 	%rd35, %rd2, %rd34;
	ld.global.f32 	%f58, [%rd35];
	mul.wide.s32 	%rd36, %r196, 4;
	add.s64 	%rd37, %rd1, %rd36;
	ld.global.f32 	%f59, [%rd37];
	fma.rn.f32 	%f79, %f58, %f59, %f79;
$L__BB4_21:
	add.s32 	%r197, %r197, 8;
	add.s32 	%r196, %r196, %r8;
	add.s32 	%r195, %r195, %r8;
	add.s32 	%r194, %r194, %r8;
	add.s32 	%r193, %r193, %r8;
	add.s32 	%r192, %r192, %r8;
	add.s32 	%r191, %r191, %r8;
	add.s32 	%r190, %r190, %r8;
	add.s32 	%r189, %r189, %r8;
	add.s32 	%r188, %r188, 8;
	add.s32 	%r187, %r187, %r10;
	add.s32 	%r186, %r186, %r10;
	add.s32 	%r185, %r185, %r10;
	add.s32 	%r184, %r184, %r10;
	add.s32 	%r183, %r183, %r10;
	add.s32 	%r182, %r182, %r10;
	add.s32 	%r181, %r181, %r10;
	add.s32 	%r180, %r180, %r10;
	setp.ne.s32 	%p27, %r197, 0;
	mov.u32 	%r199, %r6;
	@%p27 bra 	$L__BB4_5;
$L__BB4_22:
	setp.eq.s32 	%p28, %r4, 0;
	@%p28 bra 	$L__BB4_43;
	add.s32 	%r130, %r4, -1;
	setp.lt.u32 	%p29, %r130, 3;
	@%p29 bra 	$L__BB4_33;
	setp.ge.s32 	%p30, %r13, %r85;
	add.s32 	%r70, %r199, %r3;
	setp.ge.s32 	%p31, %r70, %r86;
	or.pred  	%p32, %p30, %p31;
	@%p32 bra 	$L__BB4_26;
	add.s32 	%r132, %r70, %r14;
	mad.lo.s32 	%r133, %r132, %r83, %r178;
	mul.wide.s32 	%rd38, %r133, 4;
	add.s64 	%rd39, %rd2, %rd38;
	ld.global.f32 	%f61, [%rd39];
	add.s32 	%r134, %r199, %r15;
	mad.lo.s32 	%r135, %r134, %r83, %r178;
	mad.lo.s32 	%r136, %r135, %r84, %r1;
	mul.wide.s32 	%rd40, %r136, 4;
	add.s64 	%rd41, %rd1, %rd40;
	ld.global.f32 	%f62, [%rd41];
	fma.rn.f32 	%f79, %f61, %f62, %f79;
$L__BB4_26:
	setp.ge.s32 	%p33, %r13, %r85;
	add.s32 	%r71, %r70, 1;
	setp.ge.s32 	%p34, %r71, %r86;
	or.pred  	%p35, %p33, %p34;
	@%p35 bra 	$L__BB4_28;
	add.s32 	%r137, %r199, %r15;
	add.s32 	%r138, %r71, %r14;
	mad.lo.s32 	%r139, %r138, %r83, %r178;
	mul.wide.s32 	%rd42, %r139, 4;
	add.s64 	%rd43, %rd2, %rd42;
	ld.global.f32 	%f63, [%rd43];
	mad.lo.s32 	%r140, %r83, %r137, %r83;
	add.s32 	%r141, %r140, %r178;
	mad.lo.s32 	%r142, %r141, %r84, %r1;
	mul.wide.s32 	%rd44, %r142, 4;
	add.s64 	%rd45, %rd1, %rd44;
	ld.global.f32 	%f64, [%rd45];
	fma.rn.f32 	%f79, %f63, %f64, %f79;
$L__BB4_28:
	setp.ge.s32 	%p36, %r13, %r85;
	add.s32 	%r72, %r70, 2;
	setp.ge.s32 	%p37, %r72, %r86;
	or.pred  	%p38, %p36, %p37;
	@%p38 bra 	$L__BB4_30;
	add.s32 	%r143, %r199, %r15;
	add.s32 	%r144, %r72, %r14;
	mad.lo.s32 	%r145, %r144, %r83, %r178;
	mul.wide.s32 	%rd46, %r145, 4;
	add.s64 	%rd47, %rd2, %rd46;
	ld.global.f32 	%f65, [%rd47];
	add.s32 	%r146, %r143, 2;
	mad.lo.s32 	%r147, %r146, %r83, %r178;
	mad.lo.s32 	%r148, %r147, %r84, %r1;
	mul.wide.s32 	%rd48, %r148, 4;
	add.s64 	%rd49, %rd1, %rd48;
	ld.global.f32 	%f66, [%rd49];
	fma.rn.f32 	%f79, %f65, %f66, %f79;
$L__BB4_30:
	setp.ge.s32 	%p39, %r13, %r85;
	add.s32 	%r73, %r70, 3;
	setp.ge.s32 	%p40, %r73, %r86;
	or.pred  	%p41, %p39, %p40;
	@%p41 bra 	$L__BB4_32;
	add.s32 	%r149, %r199, %r15;
	add.s32 	%r150, %r73, %r14;
	mad.lo.s32 	%r151, %r150, %r83, %r178;
	mul.wide.s32 	%rd50, %r151, 4;
	add.s64 	%rd51, %rd2, %rd50;
	ld.global.f32 	%f67, [%rd51];
	add.s32 	%r152, %r149, 3;
	mad.lo.s32 	%r153, %r152, %r83, %r178;
	mad.lo.s32 	%r154, %r153, %r84, %r1;
	mul.wide.s32 	%rd52, %r154, 4;
	add.s64 	%rd53, %rd1, %rd52;
	ld.global.f32 	%f68, [%rd53];
	fma.rn.f32 	%f79, %f67, %f68, %f79;
$L__BB4_32:
	add.s32 	%r199, %r199, 4;
$L__BB4_33:
	setp.eq.s32 	%p42, %r5, 0;
	@%p42 bra 	$L__BB4_43;
	setp.eq.s32 	%p43, %r5, 1;
	@%p43 bra 	$L__BB4_40;
	setp.ge.s32 	%p44, %r13, %r85;
	add.s32 	%r76, %r199, %r3;
	setp.ge.s32 	%p45, %r76, %r86;
	or.pred  	%p46, %p44, %p45;
	@%p46 bra 	$L__BB4_37;
	add.s32 	%r155, %r76, %r14;
	mad.lo.s32 	%r156, %r155, %r83, %r178;
	mul.wide.s32 	%rd54, %r156, 4;
	add.s64 	%rd55, %rd2, %rd54;
	ld.global.f32 	%f70, [%rd55];
	add.s32 	%r157, %r199, %r15;
	mad.lo.s32 	%r158, %r157, %r83, %r178;
	mad.lo.s32 	%r159, %r158, %r84, %r1;
	mul.wide.s32 	%rd56, %r159, 4;
	add.s64 	%rd57, %rd1, %rd56;
	ld.global.f32 	%f71, [%rd57];
	fma.rn.f32 	%f79, %f70, %f71, %f79;
$L__BB4_37:
	setp.ge.s32 	%p47, %r13, %r85;
	add.s32 	%r77, %r76, 1;
	setp.ge.s32 	%p48, %r77, %r86;
	or.pred  	%p49, %p47, %p48;
	@%p49 bra 	$L__BB4_39;
	add.s32 	%r160, %r199, %r15;
	add.s32 	%r161, %r77, %r14;
	mad.lo.s32 	%r162, %r161, %r83, %r178;
	mul.wide.s32 	%rd58, %r162, 4;
	add.s64 	%rd59, %rd2, %rd58;
	ld.global.f32 	%f72, [%rd59];
	mad.lo.s32 	%r163, %r83, %r160, %r83;
	add.s32 	%r164, %r163, %r178;
	mad.lo.s32 	%r165, %r164, %r84, %r1;
	mul.wide.s32 	%rd60, %r165, 4;
	add.s64 	%rd61, %rd1, %rd60;
	ld.global.f32 	%f73, [%rd61];
	fma.rn.f32 	%f79, %f72, %f73, %f79;
$L__BB4_39:
	add.s32 	%r199, %r199, 2;
$L__BB4_40:
	and.b32  	%r166, %r87, 1;
	setp.eq.b32 	%p50, %r166, 1;
	not.pred 	%p51, %p50;
	@%p51 bra 	$L__BB4_43;
	setp.ge.s32 	%p52, %r13, %r85;
	add.s32 	%r80, %r199, %r3;
	setp.ge.s32 	%p53, %r80, %r86;
	or.pred  	%p54, %p52, %p53;
	@%p54 bra 	$L__BB4_43;
	add.s32 	%r167, %r80, %r14;
	mad.lo.s32 	%r168, %r167, %r83, %r178;
	mul.wide.s32 	%rd62, %r168, 4;
	add.s64 	%rd63, %rd2, %rd62;
	ld.global.f32 	%f74, [%rd63];
	add.s32 	%r169, %r199, %r15;
	mad.lo.s32 	%r170, %r169, %r83, %r178;
	mad.lo.s32 	%r171, %r170, %r84, %r1;
	mul.wide.s32 	%rd64, %r171, 4;
	add.s64 	%rd65, %rd1, %rd64;
	ld.global.f32 	%f75, [%rd65];
	fma.rn.f32 	%f79, %f74, %f75, %f79;
$L__BB4_43:
	add.s32 	%r179, %r179, 1;
	setp.ne.s32 	%p55, %r179, %r87;
	@%p55 bra 	$L__BB4_3;
	add.s32 	%r178, %r178, 1;
	setp.ne.s32 	%p56, %r178, %r83;
	@%p56 bra 	$L__BB4_2;
$L__BB4_45:
	ld.param.u64 	%rd69, [_Z30convLayer_forward_sample_naivePfS_S_iiiii_param_2];
	cvta.to.global.u64 	%rd66, %rd69;
	sub.s32 	%r172, %r86, %r87;
	sub.s32 	%r173, %r85, %r87;
	mad.lo.s32 	%r174, %r1, %r173, %r1;
	add.s32 	%r175, %r174, %r2;
	mad.lo.s32 	%r176, %r175, %r172, %r175;
	add.s32 	%r177, %r176, %r3;
	mul.wide.s32 	%rd67, %r177, 4;
	add.s64 	%rd68, %rd66, %rd67;
	st.global.f32 	[%rd68], %f79;
	ret;

}
	// .globl	_Z38convLayer_forward_sample_naive_channelPfS_S_iiiii
.visible .entry _Z38convLayer_forward_sample_naive_channelPfS_S_iiiii(
	.param .u64 .ptr .align 1 _Z38convLayer_forward_sample_naive_channelPfS_S_iiiii_param_0,
	.param .u64 .ptr .align 1 _Z38convLayer_forward_sample_naive_channelPfS_S_iiiii_param_1,
	.param .u64 .ptr .align 1 _Z38convLayer_forward_sample_naive_channelPfS_S_iiiii_param_2,
	.param .u32 _Z38convLayer_forward_sample_naive_channelPfS_S_iiiii_param_3,
	.param .u32 _Z38convLayer_forward_sample_naive_channelPfS_S_iiiii_param_4,
	.param .u32 _Z38convLayer_forward_sample_naive_channelPfS_S_iiiii_param_5,
	.param .u32 _Z38convLayer_forward_sample_naive_channelPfS_S_iiiii_param_6,
	.param .u32 _Z38convLayer_forward_sample_naive_channelPfS_S_iiiii_param_7
)
{
	.reg .pred 	%p<57>;
	.reg .b32 	%r<199>;
	.reg .b32 	%f<101>;
	.reg .b64 	%rd<70>;

	ld.param.u64 	%rd4, [_Z38convLayer_forward_sample_naive_channelPfS_S_iiiii_param_0];
	ld.param.u64 	%rd5, [_Z38convLayer_forward_sample_naive_channelPfS_S_iiiii_param_1];
	ld.param.u32 	%r83, [_Z38convLayer_forward_sample_naive_channelPfS_S_iiiii_param_3];
	ld.param.u32 	%r84, [_Z38convLayer_forward_sample_naive_channelPfS_S_iiiii_param_4];
	ld.param.u32 	%r85, [_Z38convLayer_forward_sample_naive_channelPfS_S_iiiii_param_5];
	ld.param.u32 	%r86, [_Z38convLayer_forward_sample_naive_channelPfS_S_iiiii_param_6];
	ld.param.u32 	%r87, [_Z38convLayer_forward_sample_naive_channelPfS_S_iiiii_param_7];
	cvta.to.global.u64 	%rd1, %rd5;
	cvta.to.global.u64 	%rd2, %rd4;
	mov.u32 	%r1, %ctaid.z;
	mov.u32 	%r88, %ctaid.y;
	mov.u32 	%r89, %ntid.y;
	mov.u32 	%r90, %tid.y;
	mad.lo.s32 	%r2, %r88, %r89, %r90;
	mov.u32 	%r91, %ctaid.x;
	mov.u32 	%r92, %ntid.x;
	mov.u32 	%r93, %tid.x;
	mad.lo.s32 	%r3, %r91, %r92, %r93;
	mov.f32 	%f79, 0f00000000;
	min.s32 	%r94, %r83, %r87;
	setp.lt.s32 	%p1, %r94, 1;
	@%p1 bra 	$L__BB5_45;
	and.b32  	%r4, %r87, 7;
	and.b32  	%r5, %r87, 3;
	and.b32  	%r6, %r87, 2147483640;
	neg.s32 	%r7, %r6;
	mul.lo.s32 	%r96, %r84, %r83;
	shl.b32 	%r8, %r96, 3;
	mul.lo.s32 	%r9, %r87, %r83;
	shl.b32 	%r10, %r83, 3;
	mov.b32 	%r176, 0;
	mov.f32 	%f79, 0f00000000;
$L__BB5_2:
	mov.b32 	%r177, 0;
$L__BB5_3:
	setp.lt.u32 	%p2, %r87, 8;
	add.s32 	%r13, %r177, %r2;
	mul.lo.s32 	%r14, %r13, %r86;
	mul.lo.s32 	%r15, %r177, %r87;
	mov.b32 	%r197, 0;
	@%p2 bra 	$L__BB5_22;
	add.s32 	%r99, %r15, 7;
	mad.lo.s32 	%r100, %r83, %r99, %r176;
	mad.lo.s32 	%r194, %r84, %r100, %r1;
	add.s32 	%r101, %r15, 6;
	mad.lo.s32 	%r102, %r83, %r101, %r176;
	mad.lo.s32 	%r193, %r84, %r102, %r1;
	add.s32 	%r103, %r15, 5;
	mad.lo.s32 	%r104, %r83, %r103, %r176;
	mad.lo.s32 	%r192, %r84, %r104, %r1;
	add.s32 	%r105, %r15, 4;
	mad.lo.s32 	%r106, %r83, %r105, %r176;
	mad.lo.s32 	%r191, %r84, %r106, %r1;
	add.s32 	%r107, %r15, 3;
	mad.lo.s32 	%r108, %r83, %r107, %r176;
	mad.lo.s32 	%r190, %r84, %r108, %r1;
	add.s32 	%r109, %r15, 2;
	mad.lo.s32 	%r110, %r83, %r109, %r176;
	mad.lo.s32 	%r189, %r84, %r110, %r1;
	mad.lo.s32 	%r111, %r83, %r15, %r83;
	add.s32 	%r112, %r176, %r111;
	mad.lo.s32 	%r188, %r84, %r112, %r1;
	mad.lo.s32 	%r113, %r9, %r177, %r176;
	mad.lo.s32 	%r187, %r84, %r113, %r1;
	add.s32 	%r114, %r3, %r14;
	mul.lo.s32 	%r115, %r83, %r114;
	add.s32 	%r116, %r115, %r83;
	add.s32 	%r185, %r176, %r116;
	add.s32 	%r117, %r114, 2;
	mad.lo.s32 	%r184, %r83, %r117, %r176;
	add.s32 	%r186, %r3, 3;
	add.s32 	%r118, %r186, %r14;
	mad.lo.s32 	%r183, %r83, %r118, %r176;
	add.s32 	%r119, %r114, 4;
	mad.lo.s32 	%r182, %r83, %r119, %r176;
	add.s32 	%r120, %r114, 5;
	mad.lo.s32 	%r181, %r83, %r120, %r176;
	add.s32 	%r121, %r114, 6;
	mad.lo.s32 	%r180, %r83, %r121, %r176;
	add.s32 	%r122, %r114, 7;
	mad.lo.s32 	%r179, %r83, %r122, %r176;
	add.s32 	%r178, %r176, %r115;
	mov.u32 	%r195, %r7;
$L__BB5_5:
	.pragma "nounroll";
	setp.ge.s32 	%p3, %r13, %r85;
	add.s32 	%r123, %r186, -3;
	setp.ge.s32 	%p4, %r123, %r86;
	or.pred  	%p5, %p3, %p4;
	@%p5 bra 	$L__BB5_7;
	mul.wide.s32 	%rd6, %r178, 4;
	add.s64 	%rd7, %rd2, %rd6;
	ld.global.f32 	%f44, [%rd7];
	mul.wide.s32 	%rd8, %r187, 4;
	add.s64 	%rd9, %rd1, %rd8;
	ld.global.f32 	%f45, [%rd9];
	fma.rn.f32 	%f79, %f44, %f45, %f79;
$L__BB5_7:
	add.s32 	%r124, %r186, -2;
	setp.ge.s32 	%p7, %r124, %r86;
	or.pred  	%p8, %p3, %p7;
	@%p8 bra 	$L__BB5_9;
	mul.wide.s32 	%rd10, %r185, 4;
	add.s64 	%rd11, %rd2, %rd10;
	ld.global.f32 	%f46, [%rd11];
	mul.wide.s32 	%rd12, %r188, 4;
	add.s64 	%rd13, %rd1, %rd12;
	ld.global.f32 	%f47, [%rd13];
	fma.rn.f32 	%f79, %f46, %f47, %f79;
$L__BB5_9:
	add.s32 	%r125, %r186, -1;
	setp.ge.s32 	%p10, %r125, %r86;
	or.pred  	%p11, %p3, %p10;
	@%p11 bra 	$L__BB5_11;
	mul.wide.s32 	%rd14, %r184, 4;
	add.s64 	%rd15, %rd2, %rd14;
	ld.global.f32 	%f48, [%rd15];
	mul.wide.s32 	%rd16, %r189, 4;
	add.s64 	%rd17, %rd1, %rd16;
	ld.global.f32 	%f49, [%rd17];
	fma.rn.f32 	%f79, %f48, %f49, %f79;
$L__BB5_11:
	setp.ge.s32 	%p13, %r186, %r86;
	or.pred  	%p14, %p3, %p13;
	@%p14 bra 	$L__BB5_13;
	mul.wide.s32 	%rd18, %r183, 4;
	add.s64 	%rd19, %rd2, %rd18;
	ld.global.f32 	%f50, [%rd19];
	mul.wide.s32 	%rd20, %r190, 4;
	add.s64 	%rd21, %rd1, %rd20;
	ld.global.f32 	%f51, [%rd21];
	fma.rn.f32 	%f79, %f50, %f51, %f79;
$L__BB5_13:
	add.s32 	%r126, %r186, 1;
	setp.ge.s32 	%p16, %r126, %r86;
	or.pred  	%p17, %p3, %p16;
	@%p17 bra 	$L__BB5_15;
	mul.wide.s32 	%rd22, %r182, 4;
	add.s64 	%rd23, %rd2, %rd22;
	ld.global.f32 	%f52, [%rd23];
	mul.wide.s32 	%rd24, %r191, 4;
	add.s64 	%rd25, %rd1, %rd24;
	ld.global.f32 	%f53, [%rd25];
	fma.rn.f32 	%f79, %f52, %f53, %f79;
$L__BB5_15:
	add.s32 	%r127, %r186, 2;
	setp.ge.s32 	%p19, %r127, %r86;
	or.pred  	%p20, %p3, %p19;
	@%p20 bra 	$L__BB5_17;
	mul.wide.s32 	%rd26, %r181, 4;
	add.s64 	%rd27, %rd2, %rd26;
	ld.global.f32 	%f54, [%rd27];
	mul.wide.s32 	%rd28, %r192, 4;
	add.s64 	%rd29, %rd1, %rd28;
	ld.global.f32 	%f55, [%rd29];
	fma.rn.f32 	%f79, %f54, %f55, %f79;
$L__BB5_17:
	add.s32 	%r128, %r186, 3;
	setp.ge.s32 	%p22, %r128, %r86;
	or.pred  	%p23, %p3, %p22;
	@%p23 bra 	$L__BB5_19;
	mul.wide.s32 	%rd30, %r180, 4;
	add.s64 	%rd31, %rd2, %rd30;
	ld.global.f32 	%f56, [%rd31];
	mul.wide.s32 	%rd32, %r193, 4;
	add.s64 	%rd33, %rd1, %rd32;
	ld.global.f32 	%f57, [%rd33];
	fma.rn.f32 	%f79, %f56, %f57, %f79;
$L__BB5_19:
	add.s32 	%r129, %r186, 4;
	setp.ge.s32 	%p25, %r129, %r86;
	or.pred  	%p26, %p3, %p25;
	@%p26 bra 	$L__BB5_21;
	mul.wide.s32 	%rd34, %r179, 4;
	add.s64 	%rd35, %rd2, %rd34;
	ld.global.f32 	%f58, [%rd35];
	mul.wide.s32 	%rd36, %r194, 4;
	add.s64 	%rd37, %rd1, %rd36;
	ld.global.f32 	%f59, [%rd37];
	fma.rn.f32 	%f79, %f58, %f59, %f79;
$L__BB5_21:
	add.s32 	%r195, %r195, 8;
	add.s32 	%r194, %r194, %r8;
	add.s32 	%r193, %r193, %r8;
	add.s32 	%r192, %r192, %r8;
	add.s32 	%r191, %r191, %r8;
	add.s32 	%r190, %r190, %r8;
	add.s32 	%r189, %r189, %r8;
	add.s32 	%r188, %r188, %r8;
	add.s32 	%r187, %r187, %r8;
	add.s32 	%r186, %r186, 8;
	add.s32 	%r185, %r185, %r10;
	add.s32 	%r184, %r184, %r10;
	add.s32 	%r183, %r183, %r10;
	add.s32 	%r182, %r182, %r10;
	add.s32 	%r181, %r181, %r10;
	add.s32 	%r180, %r180, %r10;
	add.s32 	%r179, %r179, %r10;
	add.s32 	%r178, %r178, %r10;
	setp.ne.s32 	%p27, %r195, 0;
	mov.u32 	%r197, %r6;
	@%p27 bra 	$L__BB5_5;
$L__BB5_22:
	setp.eq.s32 	%p28, %r4, 0;
	@%p28 bra 	$L__BB5_43;
	add.s32 	%r130, %r4, -1;
	setp.lt.u32 	%p29, %r130, 3;
	@%p29 bra 	$L__BB5_33;
	setp.ge.s32 	%p30, %r13, %r85;
	add.s32 	%r70, %r197, %r3;
	setp.ge.s32 	%p31, %r70, %r86;
	or.pred  	%p32, %p30, %p31;
	@%p32 bra 	$L__BB5_26;
	add.s32 	%r132, %r70, %r14;
	mad.lo.s32 	%r133, %r132, %r83, %r176;
	mul.wide.s32 	%rd38, %r133, 4;
	add.s64 	%rd39, %rd2, %rd38;
	ld.global.f32 	%f61, [%rd39];
	add.s32 	%r134, %r197, %r15;
	mad.lo.s32 	%r135, %r134, %r83, %r176;
	mad.lo.s32 	%r136, %r135, %r84, %r1;
	mul.wide.s32 	%rd40, %r136, 4;
	add.s64 	%rd41, %rd1, %rd40;
	ld.global.f32 	%f62, [%rd41];
	fma.rn.f32 	%f79, %f61, %f62, %f79;
$L__BB5_26:
	setp.ge.s32 	%p33, %r13, %r85;
	add.s32 	%r71, %r70, 1;
	setp.ge.s32 	%p34, %r71, %r86;
	or.pred  	%p35, %p33, %p34;
	@%p35 bra 	$L__BB5_28;
	add.s32 	%r137, %r197, %r15;
	add.s32 	%r138, %r71, %r14;
	mad.lo.s32 	%r139, %r138, %r83, %r176;
	mul.wide.s32 	%rd42, %r139, 4;
	add.s64 	%rd43, %rd2, %rd42;
	ld.global.f32 	%f63, [%rd43];
	mad.lo.s32 	%r140, %r83, %r137, %r83;
	add.s32 	%r141, %r140, %r176;
	mad.lo.s32 	%r142, %r141, %r84, %r1;
	mul.wide.s32 	%rd44, %r142, 4;
	add.s64 	%rd45, %rd1, %rd44;
	ld.global.f32 	%f64, [%rd45];
	fma.rn.f32 	%f79, %f63, %f64, %f79;
$L__BB5_28:
	setp.ge.s32 	%p36, %r13, %r85;
	add.s32 	%r72, %r70, 2;
	setp.ge.s32 	%p37, %r72, %r86;
	or.pred  	%p38, %p36, %p37;
	@%p38 bra 	$L__BB5_30;
	add.s32 	%r143, %r197, %r15;
	add.s32 	%r144, %r72, %r14;
	mad.lo.s32 	%r145, %r144, %r83, %r176;
	mul.wide.s32 	%rd46, %r145, 4;
	add.s64 	%rd47, %rd2, %rd46;
	ld.global.f32 	%f65, [%rd47];
	add.s32 	%r146, %r143, 2;
	mad.lo.s32 	%r147, %r146, %r83, %r176;
	mad.lo.s32 	%r148, %r147, %r84, %r1;
	mul.wide.s32 	%rd48, %r148, 4;
	add.s64 	%rd49, %rd1, %rd48;
	ld.global.f32 	%f66, [%rd49];
	fma.rn.f32 	%f79, %f65, %f66, %f79;
$L__BB5_30:
	setp.ge.s32 	%p39, %r13, %r85;
	add.s32 	%r73, %r70, 3;
	setp.ge.s32 	%p40, %r73, %r86;
	or.pred  	%p41, %p39, %p40;
	@%p41 bra 	$L__BB5_32;
	add.s32 	%r149, %r197, %r15;
	add.s32 	%r150, %r73, %r14;
	mad.lo.s32 	%r151, %r150, %r83, %r176;
	mul.wide.s32 	%rd50, %r151, 4;
	add.s64 	%rd51, %rd2, %rd50;
	ld.global.f32 	%f67, [%rd51];
	add.s32 	%r152, %r149, 3;
	mad.lo.s32 	%r153, %r152, %r83, %r176;
	mad.lo.s32 	%r154, %r153, %r84, %r1;
	mul.wide.s32 	%rd52, %r154, 4;
	add.s64 	%rd53, %rd1, %rd52;
	ld.global.f32 	%f68, [%rd53];
	fma.rn.f32 	%f79, %f67, %f68, %f79;
$L__BB5_32:
	add.s32 	%r197, %r197, 4;
$L__BB5_33:
	setp.eq.s32 	%p42, %r5, 0;
	@%p42 bra 	$L__BB5_43;
	setp.eq.s32 	%p43, %r5, 1;
	@%p43 bra 	$L__BB5_40;
	setp.ge.s32 	%p44, %r13, %r85;
	add.s32 	%r76, %r197, %r3;
	setp.ge.s32 	%p45, %r76, %r86;
	or.pred  	%p46, %p44, %p45;
	@%p46 bra 	$L__BB5_37;
	add.s32 	%r155, %r76, %r14;
	mad.lo.s32 	%r156, %r155, %r83, %r176;
	mul.wide.s32 	%rd54, %r156, 4;
	add.s64 	%rd55, %rd2, %rd54;
	ld.global.f32 	%f70, [%rd55];
	add.s32 	%r157, %r197, %r15;
	mad.lo.s32 	%r158, %r157, %r83, %r176;
	mad.lo.s32 	%r159, %r158, %r84, %r1;
	mul.wide.s32 	%rd56, %r159, 4;
	add.s64 	%rd57, %rd1, %rd56;
	ld.global.f32 	%f71, [%rd57];
	fma.rn.f32 	%f79, %f70, %f71, %f79;
$L__BB5_37:
	setp.ge.s32 	%p47, %r13, %r85;
	add.s32 	%r77, %r76, 1;
	setp.ge.s32 	%p48, %r77, %r86;
	or.pred  	%p49, %p47, %p48;
	@%p49 bra 	$L__BB5_39;
	add.s32 	%r160, %r197, %r15;
	add.s32 	%r161, %r77, %r14;
	mad.lo.s32 	%r162, %r161, %r83, %r176;
	mul.wide.s32 	%rd58, %r162, 4;
	add.s64 	%rd59, %rd2, %rd58;
	ld.global.f32 	%f72, [%rd59];
	mad.lo.s32 	%r163, %r83, %r160, %r83;
	add.s32 	%r164, %r163, %r176;
	mad.lo.s32 	%r165, %r164, %r84, %r1;
	mul.wide.s32 	%rd60, %r165, 4;
	add.s64 	%rd61, %rd1, %rd60;
	ld.global.f32 	%f73, [%rd61];
	fma.rn.f32 	%f79, %f72, %f73, %f79;
$L__BB5_39:
	add.s32 	%r197, %r197, 2;
$L__BB5_40:
	and.b32  	%r166, %r87, 1;
	setp.eq.b32 	%p50, %r166, 1;
	not.pred 	%p51, %p50;
	@%p51 bra 	$L__BB5_43;
	setp.ge.s32 	%p52, %r13, %r85;
	add.s32 	%r80, %r197, %r3;
	setp.ge.s32 	%p53, %r80, %r86;
	or.pred  	%p54, %p52, %p53;
	@%p54 bra 	$L__BB5_43;
	add.s32 	%r167, %r80, %r14;
	mad.lo.s32 	%r168, %r167, %r83, %r176;
	mul.wide.s32 	%rd62, %r168, 4;
	add.s64 	%rd63, %rd2, %rd62;
	ld.global.f32 	%f74, [%rd63];
	add.s32 	%r169, %r197, %r15;
	mad.lo.s32 	%r170, %r169, %r83, %r176;
	mad.lo.s32 	%r171, %r170, %r84, %r1;
	mul.wide.s32 	%rd64, %r171, 4;
	add.s64 	%rd65, %rd1, %rd64;
	ld.global.f32 	%f75, [%rd65];
	fma.rn.f32 	%f79, %f74, %f75, %f79;
$L__BB5_43:
	add.s32 	%r177, %r177, 1;
	setp.ne.s32 	%p55, %r177, %r87;
	@%p55 bra 	$L__BB5_3;
	add.s32 	%r176, %r176, 1;
	setp.ne.s32 	%p56, %r176, %r83;
	@%p56 bra 	$L__BB5_2;
$L__BB5_45:
	ld.param.u64 	%rd69, [_Z38convLayer_forward_sample_naive_channelPfS_S_iiiii_param_2];
	cvta.to.global.u64 	%rd66, %rd69;
	sub.s32 	%r172, %r86, %r87;
	mad.lo.s32 	%r173, %r2, %r172, %r2;
	add.s32 	%r174, %r173, %r3;
	mad.lo.s32 	%r175, %r174, %r84, %r1;
	mul.wide.s32 	%rd67, %r175, 4;
	add.s64 	%rd68, %rd66, %rd67;
	st.global.f32 	[%rd68], %f79;
	ret;

}
	// .globl	_Z31convLayer_forward_sample_sharedPfS_S_iiiii
.visible .entry _Z31convLayer_forward_sample_sharedPfS_S_iiiii(
	.param .u64 .ptr .align 1 _Z31convLayer_forward_sample_sharedPfS_S_iiiii_param_0,
	.param .u64 .ptr .align 1 _Z31convLayer_forward_sample_sharedPfS_S_iiiii_param_1,
	.param .u64 .ptr .align 1 _Z31convLayer_forward_sample_sharedPfS_S_iiiii_param_2,
	.param .u32 _Z31convLayer_forward_sample_sharedPfS_S_iiiii_param_3,
	.param .u32 _Z31convLayer_forward_sample_sharedPfS_S_iiiii_param_4,
	.param .u32 _Z31convLayer_forward_sample_sharedPfS_S_iiiii_param_5,
	.param .u32 _Z31convLayer_forward_sample_sharedPfS_S_iiiii_param_6,
	.param .u32 _Z31convLayer_forward_sample_sharedPfS_S_iiiii_param_7
)
{
	.reg .pred 	%p<66>;
	.reg .b32 	%r<132>;
	.reg .b32 	%f<105>;
	.reg .b64 	%rd<13>;

	ld.param.u64 	%rd4, [_Z31convLayer_forward_sample_sharedPfS_S_iiiii_param_0];
	ld.param.u64 	%rd5, [_Z31convLayer_forward_sample_sharedPfS_S_iiiii_param_1];
	ld.param.u64 	%rd6, [_Z31convLayer_forward_sample_sharedPfS_S_iiiii_param_2];
	ld.param.u32 	%r53, [_Z31convLayer_forward_sample_sharedPfS_S_iiiii_param_3];
	ld.param.u32 	%r54, [_Z31convLayer_forward_sample_sharedPfS_S_iiiii_param_5];
	ld.param.u32 	%r55, [_Z31convLayer_forward_sample_sharedPfS_S_iiiii_param_6];
	ld.param.u32 	%r56, [_Z31convLayer_forward_sample_sharedPfS_S_iiiii_param_7];
	add.s32 	%r1, %r56, 31;
	mov.u32 	%r2, %ctaid.z;
	mov.u32 	%r3, %tid.y;
	mov.u32 	%r4, %tid.x;
	mov.u32 	%r57, %ctaid.y;
	mov.u32 	%r58, %ntid.y;
	mul.lo.s32 	%r5, %r57, %r58;
	mov.u32 	%r59, %ctaid.x;
	mov.u32 	%r60, %ntid.x;
	mul.lo.s32 	%r6, %r59, %r60;
	add.s32 	%r7, %r5, %r3;
	add.s32 	%r8, %r6, %r4;
	setp.lt.s32 	%p2, %r53, 1;
	mov.f32 	%f82, 0f00000000;
	@%p2 bra 	$L__BB6_56;
	mul.lo.s32 	%r62, %r1, %r1;
	shl.b32 	%r63, %r62, 2;
	mov.u32 	%r64, shmem;
	add.s32 	%r9, %r64, %r63;
	max.s32 	%r65, %r7, %r8;
	setp.lt.s32 	%p1, %r65, %r56;
	mul.lo.s32 	%r10, %r53, %r2;
	mad.lo.s32 	%r66, %r56, %r7, %r8;
	shl.b32 	%r67, %r66, 2;
	add.s32 	%r11, %r9, %r67;
	add.s32 	%r12, %r1, %r5;
	add.s32 	%r13, %r1, %r6;
	and.b32  	%r14, %r56, 7;
	and.b32  	%r15, %r56, 3;
	and.b32  	%r16, %r56, 2147483640;
	and.b32  	%r17, %r56, 1;
	shl.b32 	%r68, %r4, 2;
	add.s32 	%r18, %r64, %r68;
	cvta.to.global.u64 	%rd1, %rd5;
	cvta.to.global.u64 	%rd2, %rd4;
	mov.f32 	%f82, 0f00000000;
	mov.b32 	%r122, 0;
	not.pred 	%p3, %p1;
$L__BB6_2:
	@%p3 bra 	$L__BB6_4;
	add.s32 	%r69, %r122, %r10;
	mad.lo.s32 	%r70, %r69, %r56, %r7;
	mad.lo.s32 	%r71, %r70, %r56, %r8;
	mul.wide.s32 	%rd7, %r71, 4;
	add.s64 	%rd8, %rd1, %rd7;
	ld.global.f32 	%f44, [%rd8];
	st.shared.f32 	[%r11], %f44;
$L__BB6_4:
	setp.ge.s32 	%p4, %r3, %r1;
	bar.sync 	0;
	@%p4 bra 	$L__BB6_12;
	mul.lo.s32 	%r20, %r122, %r54;
	mov.u32 	%r123, %r7;
$L__BB6_6:
	setp.ge.s32 	%p5, %r4, %r1;
	@%p5 bra 	$L__BB6_11;
	add.s32 	%r72, %r123, %r20;
	sub.s32 	%r73, %r123, %r5;
	mad.lo.s32 	%r125, %r72, %r55, %r8;
	mul.lo.s32 	%r74, %r1, %r73;
	shl.b32 	%r75, %r74, 2;
	add.s32 	%r124, %r18, %r75;
	mov.u32 	%r126, %r8;
$L__BB6_8:
	setp.ge.s32 	%p6, %r123, %r54;
	mul.wide.s32 	%rd9, %r125, 4;
	add.s64 	%rd3, %rd2, %rd9;
	setp.ge.s32 	%p7, %r126, %r55;
	or.pred  	%p8, %p6, %p7;
	@%p8 bra 	$L__BB6_10;
	ld.global.f32 	%f45, [%rd3];
	st.shared.f32 	[%r124], %f45;
$L__BB6_10:
	add.s32 	%r126, %r126, 32;
	add.s32 	%r125, %r125, 32;
	add.s32 	%r124, %r124, 128;
	setp.lt.s32 	%p9, %r126, %r13;
	@%p9 bra 	$L__BB6_8;
$L__BB6_11:
	add.s32 	%r123, %r123, 32;
	setp.lt.s32 	%p10, %r123, %r12;
	@%p10 bra 	$L__BB6_6;
$L__BB6_12:
	setp.lt.s32 	%p11, %r56, 1;
	bar.sync 	0;
	@%p11 bra 	$L__BB6_55;
	mov.b32 	%r127, 0;
$L__BB6_14:
	setp.lt.u32 	%p12, %r56, 8;
	add.s32 	%r32, %r127, %r7;
	add.s32 	%r78, %r127, %r3;
	mad.lo.s32 	%r33, %r78, %r1, %r4;
	mul.lo.s32 	%r34, %r127, %r56;
	mov.b32 	%r130, 0;
	@%p12 bra 	$L__BB6_33;
	mov.b32 	%r128, 0;
$L__BB6_16:
	.pragma "nounroll";
	setp.ge.s32 	%p13, %r32, %r54;
	add.s32 	%r36, %r128, %r8;
	setp.ge.s32 	%p14, %r36, %r55;
	add.s32 	%r80, %r33, %r128;
	shl.b32 	%r81, %r80, 2;
	mov.u32 	%r82, shmem;
	add.s32 	%r37, %r82, %r81;
	add.s32 	%r83, %r128, %r34;
	shl.b32 	%r84, %r83, 2;
	add.s32 	%r38, %r9, %r84;
	or.pred  	%p15, %p13, %p14;
	@%p15 bra 	$L__BB6_18;
	ld.shared.f32 	%f47, [%r37];
	ld.shared.f32 	%f48, [%r38];
	fma.rn.f32 	%f82, %f47, %f48, %f82;
$L__BB6_18:
	add.s32 	%r85, %r36, 1;
	setp.ge.s32 	%p17, %r85, %r55;
	or.pred  	%p18, %p13, %p17;
	@%p18 bra 	$L__BB6_20;
	ld.shared.f32 	%f49, [%r37+4];
	ld.shared.f32 	%f50, [%r38+4];
	fma.rn.f32 	%f82, %f49, %f50, %f82;
$L__BB6_20:
	add.s32 	%r86, %r36, 2;
	setp.ge.s32 	%p20, %r86, %r55;
	or.pred  	%p21, %p13, %p20;
	@%p21 bra 	$L__BB6_22;
	ld.shared.f32 	%f51, [%r37+8];
	ld.shared.f32 	%f52, [%r38+8];
	fma.rn.f32 	%f82, %f51, %f52, %f82;
$L__BB6_22:
	add.s32 	%r87, %r36, 3;
	setp.ge.s32 	%p23, %r87, %r55;
	or.pred  	%p24, %p13, %p23;
	@%p24 bra 	$L__BB6_24;
	ld.shared.f32 	%f53, [%r37+12];
	ld.shared.f32 	%f54, [%r38+12];
	fma.rn.f32 	%f82, %f53, %f54, %f82;
$L__BB6_24:
	add.s32 	%r88, %r36, 4;
	setp.ge.s32 	%p26, %r88, %r55;
	or.pred  	%p27, %p13, %p26;
	@%p27 bra 	$L__BB6_26;
	ld.shared.f32 	%f55, [%r37+16];
	ld.shared.f32 	%f56, [%r38+16];
	fma.rn.f32 	%f82, %f55, %f56, %f82;
$L__BB6_26:
	add.s32 	%r89, %r36, 5;
	setp.ge.s32 	%p29, %r89, %r55;
	or.pred  	%p30, %p13, %p29;
	@%p30 bra 	$L__BB6_28;
	ld.shared.f32 	%f57, [%r37+20];
	ld.shared.f32 	%f58, [%r38+20];
	fma.rn.f32 	%f82, %f57, %f58, %f82;
$L__BB6_28:
	add.s32 	%r90, %r36, 6;
	setp.ge.s32 	%p32, %r90, %r55;
	or.pred  	%p33, %p13, %p32;
	@%p33 bra 	$L__BB6_30;
	ld.shared.f32 	%f59, [%r37+24];
	ld.shared.f32 	%f60, [%r38+24];
	fma.rn.f32 	%f82, %f59, %f60, %f82;
$L__BB6_30:
	add.s32 	%r91, %r36, 7;
	setp.ge.s32 	%p35, %r91, %r55;
	or.pred  	%p36, %p13, %p35;
	@%p36 bra 	$L__BB6_32;
	ld.shared.f32 	%f61, [%r37+28];
	ld.shared.f32 	%f62, [%r38+28];
	fma.rn.f32 	%f82, %f61, %f62, %f82;
$L__BB6_32:
	add.s32 	%r128, %r128, 8;
	setp.ne.s32 	%p37, %r128, %r16;
	mov.u32 	%r130, %r16;
	@%p37 bra 	$L__BB6_16;
$L__BB6_33:
	setp.eq.s32 	%p38, %r14, 0;
	@%p38 bra 	$L__BB6_54;
	add.s32 	%r92, %r14, -1;
	setp.lt.u32 	%p39, %r92, 3;
	@%p39 bra 	$L__BB6_44;
	setp.ge.s32 	%p40, %r32, %r54;
	add.s32 	%r41, %r130, %r8;
	setp.ge.s32 	%p41, %r41, %r55;
	add.s32 	%r94, %r33, %r130;
	shl.b32 	%r95, %r94, 2;
	mov.u32 	%r96, shmem;
	add.s32 	%r42, %r96, %r95;
	add.s32 	%r97, %r130, %r34;
	shl.b32 	%r98, %r97, 2;
	add.s32 	%r43, %r9, %r98;
	or.pred  	%p42, %p40, %p41;
	@%p42 bra 	$L__BB6_37;
	ld.shared.f32 	%f64, [%r42];
	ld.shared.f32 	%f65, [%r43];
	fma.rn.f32 	%f82, %f64, %f65, %f82;
$L__BB6_37:
	add.s32 	%r99, %r41, 1;
	setp.ge.s32 	%p44, %r99, %r55;
	or.pred  	%p45, %p40, %p44;
	@%p45 bra 	$L__BB6_39;
	ld.shared.f32 	%f66, [%r42+4];
	ld.shared.f32 	%f67, [%r43+4];
	fma.rn.f32 	%f82, %f66, %f67, %f82;
$L__BB6_39:
	add.s32 	%r100, %r41, 2;
	setp.ge.s32 	%p47, %r100, %r55;
	or.pred  	%p48, %p40, %p47;
	@%p48 bra 	$L__BB6_41;
	ld.shared.f32 	%f68, [%r42+8];
	ld.shared.f32 	%f69, [%r43+8];
	fma.rn.f32 	%f82, %f68, %f69, %f82;
$L__BB6_41:
	add.s32 	%r101, %r41, 3;
	setp.ge.s32 	%p50, %r101, %r55;
	or.pred  	%p51, %p40, %p50;
	@%p51 bra 	$L__BB6_43;
	ld.shared.f32 	%f70, [%r42+12];
	ld.shared.f32 	%f71, [%r43+12];
	fma.rn.f32 	%f82, %f70, %f71, %f82;
$L__BB6_43:
	add.s32 	%r130, %r130, 4;
$L__BB6_44:
	setp.eq.s32 	%p52, %r15, 0;
	@%p52 bra 	$L__BB6_54;
	setp.eq.s32 	%p53, %r15, 1;
	@%p53 bra 	$L__BB6_51;
	setp.ge.s32 	%p54, %r32, %r54;
	add.s32 	%r46, %r130, %r8;
	setp.ge.s32 	%p55, %r46, %r55;
	add.s32 	%r102, %r33, %r130;
	shl.b32 	%r103, %r102, 2;
	mov.u32 	%r104, shmem;
	add.s32 	%r47, %r104, %r103;
	add.s32 	%r105, %r130, %r34;
	shl.b32 	%r106, %r105, 2;
	add.s32 	%r48, %r9, %r106;
	or.pred  	%p56, %p54, %p55;
	@%p56 bra 	$L__BB6_48;
	ld.shared.f32 	%f73, [%r47];
	ld.shared.f32 	%f74, [%r48];
	fma.rn.f32 	%f82, %f73, %f74, %f82;
$L__BB6_48:
	add.s32 	%r107, %r46, 1;
	setp.ge.s32 	%p58, %r107, %r55;
	or.pred  	%p59, %p54, %p58;
	@%p59 bra 	$L__BB6_50;
	ld.shared.f32 	%f75, [%r47+4];
	ld.shared.f32 	%f76, [%r48+4];
	fma.rn.f32 	%f82, %f75, %f76, %f82;
$L__BB6_50:
	add.s32 	%r130, %r130, 2;
$L__BB6_51:
	setp.eq.s32 	%p60, %r17, 0;
	@%p60 bra 	$L__BB6_54;
	setp.ge.s32 	%p61, %r32, %r54;
	add.s32 	%r108, %r130, %r8;
	setp.ge.s32 	%p62, %r108, %r55;
	or.pred  	%p63, %p61, %p62;
	@%p63 bra 	$L__BB6_54;
	add.s32 	%r109, %r33, %r130;
	shl.b32 	%r110, %r109, 2;
	mov.u32 	%r111, shmem;
	add.s32 	%r112, %r111, %r110;
	ld.shared.f32 	%f77, [%r112];
	add.s32 	%r113, %r130, %r34;
	shl.b32 	%r114, %r113, 2;
	add.s32 	%r115, %r9, %r114;
	ld.shared.f32 	%f78, [%r115];
	fma.rn.f32 	%f82, %f77, %f78, %f82;
$L__BB6_54:
	add.s32 	%r127, %r127, 1;
	setp.ne.s32 	%p64, %r127, %r56;
	@%p64 bra 	$L__BB6_14;
$L__BB6_55:
	add.s32 	%r122, %r122, 1;
	setp.ne.s32 	%p65, %r122, %r53;
	@%p65 bra 	$L__BB6_2;
$L__BB6_56:
	cvta.to.global.u64 	%rd10, %rd6;
	sub.s32 	%r116, %r55, %r56;
	sub.s32 	%r117, %r54, %r56;
	mad.lo.s32 	%r118, %r2, %r117, %r2;
	add.s32 	%r119, %r118, %r7;
	mad.lo.s32 	%r120, %r119, %r116, %r119;
	add.s32 	%r121, %r120, %r8;
	mul.wide.s32 	%rd11, %r121, 4;
	add.s64 	%rd12, %rd10, %rd11;
	st.global.f32 	[%rd12], %f82;
	ret;

}


// ===== COMPILED SASS (sm_100) =====

	.target	sm_100

	.elftype	@"ET_EXEC"


//--------------------- .note.nv.tkinfo           --------------------------
	.section	.note.nv.tkinfo,"",@"SHT_NOTE"
	.sectionflags	@"SHF_NOTE_NV_TKINFO"
	.tkinfo
        /*0018*/ 	.word	0x00000002
        /*0030*/ 	.string	""
        /*0030*/ 	.string	"ptxas"
        /*0030*/ 	.string	"Cuda compilation tools, release 13.0, V13.0.88"
        /*0030*/ 	.string	"Build cuda_13.0.r13.0/compiler.36424714_0"
        /*0030*/ 	.string	"-arch sm_100 -m 64 "



//--------------------- .note.nv.cuinfo           --------------------------
	.section	.note.nv.cuinfo,"",@"SHT_NOTE"
	.sectionflags	@"SHF_NOTE_NV_CUINFO"
        /*0018*/ 	.short	0x0002
        /*001a*/ 	.short	0x0064
        /*001c*/ 	.short	0x0082
	.zero		2


//--------------------- .nv.info                  --------------------------
	.section	.nv.info,"",@"SHT_CUDA_INFO"
	.align	4


	//----- nvinfo : EIATTR_REGCOUNT
	.align		4
        /*0000*/ 	.byte	0x04, 0x2f
        /*0002*/ 	.short	(.L_1 - .L_0)
	.align		4
.L_0:
        /*0004*/ 	.word	index@(_Z23convLayer_forward_naivePfS_S_iiiiiii)
        /*0008*/ 	.word	0x00000019


	//----- nvinfo : EIATTR_FRAME_SIZE
	.align		4
.L_1:
        /*000c*/ 	.byte	0x04, 0x11
        /*000e*/ 	.short	(.L_3 - .L_2)
	.align		4
.L_2:
        /*0010*/ 	.word	index@(_Z23convLayer_forward_naivePfS_S_iiiiiii)
        /*0014*/ 	.word	0x00000000


	//----- nvinfo : EIATTR_REGCOUNT
	.align		4
.L_3:
        /*0018*/ 	.byte	0x04, 0x2f
        /*001a*/ 	.short	(.L_5 - .L_4)
	.align		4
.L_4:
        /*001c*/ 	.word	index@(_Z31convLayer_forward_naive_channelPfS_S_iiiiiii)
        /*0020*/ 	.word	0x00000020


	//----- nvinfo : EIATTR_FRAME_SIZE
	.align		4
.L_5:
        /*0024*/ 	.byte	0x04, 0x11
        /*0026*/ 	.short	(.L_7 - .L_6)
	.align		4
.L_6:
        /*0028*/ 	.word	index@(_Z31convLayer_forward_naive_channelPfS_S_iiiiiii)
        /*002c*/ 	.word	0x00000000


	//----- nvinfo : EIATTR_REGCOUNT
	.align		4
.L_7:
        /*0030*/ 	.byte	0x04, 0x2f
        /*0032*/ 	.short	(.L_9 - .L_8)
	.align		4
.L_8:
        /*0034*/ 	.word	index@(_Z24convLayer_forward_sharedPfS_S_iiiiiii)
        /*0038*/ 	.word	0x00000020


	//----- nvinfo : EIATTR_FRAME_SIZE
	.align		4
.L_9:
        /*003c*/ 	.byte	0x04, 0x11
        /*003e*/ 	.short	(.L_11 - .L_10)
	.align		4
.L_10:
        /*0040*/ 	.word	index@(_Z24convLayer_forward_sharedPfS_S_iiiiiii)
        /*0044*/ 	.word	0x00000000


	//----- nvinfo : EIATTR_REGCOUNT
	.align		4
.L_11:
        /*0048*/ 	.byte	0x04, 0x2f
        /*004a*/ 	.short	(.L_13 - .L_12)
	.align		4
.L_12:
        /*004c*/ 	.word	index@(_Z32convLayer_forward_shared_channelPfS_S_iiiiiii)
        /*0050*/ 	.word	0x00000020


	//----- nvinfo : EIATTR_FRAME_SIZE
	.align		4
.L_13:
        /*0054*/ 	.byte	0x04, 0x11
        /*0056*/ 	.short	(.L_15 - .L_14)
	.align		4
.L_14:
        /*0058*/ 	.word	index@(_Z32convLayer_forward_shared_channelPfS_S_iiiiiii)
        /*005c*/ 	.word	0x00000000


	//----- nvinfo : EIATTR_REGCOUNT
	.align		4
.L_15:
        /*0060*/ 	.byte	0x04, 0x2f
        /*0062*/ 	.short	(.L_17 - .L_16)
	.align		4
.L_16:
        /*0064*/ 	.word	index@(_Z30convLayer_forward_sample_naivePfS_S_iiiii)
        /*0068*/ 	.word	0x00000020


	//----- nvinfo : EIATTR_FRAME_SIZE
	.align		4
.L_17:
        /*006c*/ 	.byte	0x04, 0x11
        /*006e*/ 	.short	(.L_19 - .L_18)
	.align		4
.L_18:
        /*0070*/ 	.word	index@(_Z30convLayer_forward_sample_naivePfS_S_iiiii)
        /*0074*/ 	.word	0x00000000


	//----- nvinfo : EIATTR_REGCOUNT
	.align		4
.L_19:
        /*0078*/ 	.byte	0x04, 0x2f
        /*007a*/ 	.short	(.L_21 - .L_20)
	.align		4
.L_20:
        /*007c*/ 	.word	index@(_Z38convLayer_forward_sample_naive_channelPfS_S_iiiii)
        /*0080*/ 	.word	0x00000020


	//----- nvinfo : EIATTR_FRAME_SIZE
	.align		4
.L_21:
        /*0084*/ 	.byte	0x04, 0x11
        /*0086*/ 	.short	(.L_23 - .L_22)
	.align		4
.L_22:
        /*0088*/ 	.word	index@(_Z38convLayer_forward_sample_naive_channelPfS_S_iiiii)
        /*008c*/ 	.word	0x00000000


	//----- nvinfo : EIATTR_REGCOUNT
	.align		4
.L_23:
        /*0090*/ 	.byte	0x04, 0x2f
        /*0092*/ 	.short	(.L_25 - .L_24)
	.align		4
.L_24:
        /*0094*/ 	.word	index@(_Z31convLayer_forward_sample_sharedPfS_S_iiiii)
        /*0098*/ 	.word	0x0000001a


	//----- nvinfo : EIATTR_FRAME_SIZE
	.align		4
.L_25:
        /*009c*/ 	.byte	0x04, 0x11
        /*009e*/ 	.short	(.L_27 - .L_26)
	.align		4
.L_26:
        /*00a0*/ 	.word	index@(_Z31convLayer_forward_sample_sharedPfS_S_iiiii)
        /*00a4*/ 	.word	0x00000000


	//----- nvinfo : EIATTR_MIN_STACK_SIZE
	.align		4
.L_27:
        /*00a8*/ 	.byte	0x04, 0x12
        /*00aa*/ 	.short	(.L_29 - .L_28)
	.align		4
.L_28:
        /*00ac*/ 	.word	index@(_Z31convLayer_forward_sample_sharedPfS_S_iiiii)
        /*00b0*/ 	.word	0x00000000


	//----- nvinfo : EIATTR_MIN_STACK_SIZE
	.align		4
.L_29:
        /*00b4*/ 	.byte	0x04, 0x12
        /*00b6*/ 	.short	(.L_31 - .L_30)
	.align		4
.L_30:
        /*00b8*/ 	.word	index@(_Z38convLayer_forward_sample_naive_channelPfS_S_iiiii)
        /*00bc*/ 	.word	0x00000000


	//----- nvinfo : EIATTR_MIN_STACK_SIZE
	.align		4
.L_31:
        /*00c0*/ 	.byte	0x04, 0x12
        /*00c2*/ 	.short	(.L_33 - .L_32)
	.align		4
.L_32:
        /*00c4*/ 	.word	index@(_Z30convLayer_forward_sample_naivePfS_S_iiiii)
        /*00c8*/ 	.word	0x00000000


	//----- nvinfo : EIATTR_MIN_STACK_SIZE
	.align		4
.L_33:
        /*00cc*/ 	.byte	0x04, 0x12
        /*00ce*/ 	.short	(.L_35 - .L_34)
	.align		4
.L_34:
        /*00d0*/ 	.word	index@(_Z32convLayer_forward_shared_channelPfS_S_iiiiiii)
        /*00d4*/ 	.word	0x00000000


	//----- nvinfo : EIATTR_MIN_STACK_SIZE
	.align		4
.L_35:
        /*00d8*/ 	.byte	0x04, 0x12
        /*00da*/ 	.short	(.L_37 - .L_36)
	.align		4
.L_36:
        /*00dc*/ 	.word	index@(_Z24convLayer_forward_sharedPfS_S_iiiiiii)
        /*00e0*/ 	.word	0x00000000


	//----- nvinfo : EIATTR_MIN_STACK_SIZE
	.align		4
.L_37:
        /*00e4*/ 	.byte	0x04, 0x12
        /*00e6*/ 	.short	(.L_39 - .L_38)
	.align		4
.L_38:
        /*00e8*/ 	.word	index@(_Z31convLayer_forward_naive_channelPfS_S_iiiiiii)
        /*00ec*/ 	.word	0x00000000


	//----- nvinfo : EIATTR_MIN_STACK_SIZE
	.align		4
.L_39:
        /*00f0*/ 	.byte	0x04, 0x12
        /*00f2*/ 	.short	(.L_41 - .L_40)
	.align		4
.L_40:
        /*00f4*/ 	.word	index@(_Z23convLayer_forward_naivePfS_S_iiiiiii)
        /*00f8*/ 	.word	0x00000000
.L_41:


//--------------------- .nv.compat                --------------------------
	.section	.nv.compat,"",@"SHT_CUDA_COMPAT_INFO"
	.align	4
        /*0000*/ 	.byte	0x02, 0x09, 0x00, 0x00, 0x02, 0x02, 0x01, 0x00, 0x02, 0x05, 0x05, 0x00, 0x03, 0x07, 0x01, 0x01
        /*0010*/ 	.byte	0x02, 0x03, 0x00, 0x00, 0x02, 0x06, 0x01, 0x00, 0x04, 0x0b, 0x08, 0x00, 0x09, 0x00, 0x00, 0x00
        /*0020*/ 	.byte	0x00, 0x00, 0x00, 0x00


//--------------------- .nv.info._Z31convLayer_forward_sample_sharedPfS_S_iiiii --------------------------
	.section	.nv.info._Z31convLayer_forward_sample_sharedPfS_S_iiiii,"",@"SHT_CUDA_INFO"
	.sectionflags	@""
	.align	4


	//----- nvinfo : EIATTR_CUDA_API_VERSION
	.align		4
        /*0000*/ 	.byte	0x04, 0x37
        /*0002*/ 	.short	(.L_43 - .L_42)
.L_42:
        /*0004*/ 	.word	0x00000082


	//----- nvinfo : EIATTR_KPARAM_INFO
	.align		4
.L_43:
        /*0008*/ 	.byte	0x04, 0x17
        /*000a*/ 	.short	(.L_45 - .L_44)
.L_44:
        /*000c*/ 	.word	0x00000000
        /*0010*/ 	.short	0x0007
        /*0012*/ 	.short	0x0028
        /*0014*/ 	.byte	0x00, 0xf0, 0x11, 0x00


	//----- nvinfo : EIATTR_KPARAM_INFO
	.align		4
.L_45:
        /*0018*/ 	.byte	0x04, 0x17
        /*001a*/ 	.short	(.L_47 - .L_46)
.L_46:
        /*001c*/ 	.word	0x00000000
        /*0020*/ 	.short	0x0006
        /*0022*/ 	.short	0x0024
        /*0024*/ 	.byte	0x00, 0xf0, 0x11, 0x00


	//----- nvinfo : EIATTR_KPARAM_INFO
	.align		4
.L_47:
        /*0028*/ 	.byte	0x04, 0x17
        /*002a*/ 	.short	(.L_49 - .L_48)
.L_48:
        /*002c*/ 	.word	0x00000000
        /*0030*/ 	.short	0x0005
        /*0032*/ 	.short	0x0020
        /*0034*/ 	.byte	0x00, 0xf0, 0x11, 0x00


	//----- nvinfo : EIATTR_KPARAM_INFO
	.align		4
.L_49:
        /*0038*/ 	.byte	0x04, 0x17
        /*003a*/ 	.short	(.L_51 - .L_50)
.L_50:
        /*003c*/ 	.word	0x00000000
        /*0040*/ 	.short	0x0004
        /*0042*/ 	.short	0x001c
        /*0044*/ 	.byte	0x00, 0xf0, 0x11, 0x00


	//----- nvinfo : EIATTR_KPARAM_INFO
	.align		4
.L_51:
        /*0048*/ 	.byte	0x04, 0x17
        /*004a*/ 	.short	(.L_53 - .L_52)
.L_52:
        /*004c*/ 	.word	0x00000000
        /*0050*/ 	.short	0x0003
        /*0052*/ 	.short	0x0018
        /*0054*/ 	.byte	0x00, 0xf0, 0x11, 0x00


	//----- nvinfo : EIATTR_KPARAM_INFO
	.align		4
.L_53:
        /*0058*/ 	.byte	0x04, 0x17
        /*005a*/ 	.short	(.L_55 - .L_54)
.L_54:
        /*005c*/ 	.word	0x00000000
        /*0060*/ 	.short	0x0002
        /*0062*/ 	.short	0x0010
        /*0064*/ 	.byte	0x00, 0xf5, 0x21, 0x00


	//----- nvinfo : EIATTR_KPARAM_INFO
	.align		4
.L_55:
        /*0068*/ 	.byte	0x04, 0x17
        /*006a*/ 	.short	(.L_57 - .L_56)
.L_56:
        /*006c*/ 	.word	0x00000000
        /*0070*/ 	.short	0x0001
        /*0072*/ 	.short	0x0008
        /*0074*/ 	.byte	0x00, 0xf5, 0x21, 0x00


	//----- nvinfo : EIATTR_KPARAM_INFO
	.align		4
.L_57:
        /*0078*/ 	.byte	0x04, 0x17
        /*007a*/ 	.short	(.L_59 - .L_58)
.L_58:
        /*007c*/ 	.word	0x00000000
        /*0080*/ 	.short	0x0000
        /*0082*/ 	.short	0x0000
        /*0084*/ 	.byte	0x00, 0xf5, 0x21, 0x00


	//----- nvinfo : EIATTR_SPARSE_MMA_MASK
	.align		4
.L_59:
        /*0088*/ 	.byte	0x03, 0x50
        /*008a*/ 	.short	0x0000


	//----- nvinfo : EIATTR_MAXREG_COUNT
	.align		4
        /*008c*/ 	.byte	0x03, 0x1b
        /*008e*/ 	.short	0x00ff


	//----- nvinfo : EIATTR_NUM_BARRIERS
	.align		4
        /*0090*/ 	.byte	0x02, 0x4c
        /*0092*/ 	.byte	0x01
	.zero		1


	//----- nvinfo : EIATTR_MERCURY_ISA_VERSION
	.align		4
        /*0094*/ 	.byte	0x03, 0x5f
        /*0096*/ 	.short	0x0101


	//----- nvinfo : EIATTR_VRC_CTA_INIT_COUNT
	.align		4
        /*0098*/ 	.byte	0x02, 0x4a
	.zero		1
	.zero		1


	//----- nvinfo : EIATTR_EXIT_INSTR_OFFSETS
	.align		4
        /*009c*/ 	.byte	0x04, 0x1c
        /*009e*/ 	.short	(.L_61 - .L_60)


	//   ....[0]....
.L_60:
        /*00a0*/ 	.word	0x000013e0


	//----- nvinfo : EIATTR_CRS_STACK_SIZE
	.align		4
.L_61:
        /*00a4*/ 	.byte	0x04, 0x1e
        /*00a6*/ 	.short	(.L_63 - .L_62)
.L_62:
        /*00a8*/ 	.word	0x00000000


	//----- nvinfo : EIATTR_CBANK_PARAM_SIZE
	.align		4
.L_63:
        /*00ac*/ 	.byte	0x03, 0x19
        /*00ae*/ 	.short	0x002c


	//----- nvinfo : EIATTR_PARAM_CBANK
	.align		4
        /*00b0*/ 	.byte	0x04, 0x0a
        /*00b2*/ 	.short	(.L_65 - .L_64)
	.align		4
.L_64:
        /*00b4*/ 	.word	index@(.nv.constant0._Z31convLayer_forward_sample_sharedPfS_S_iiiii)
        /*00b8*/ 	.short	0x0380
        /*00ba*/ 	.short	0x002c


	//----- nvinfo : EIATTR_SW_WAR
	.align		4
.L_65:
        /*00bc*/ 	.byte	0x04, 0x36
        /*00be*/ 	.short	(.L_67 - .L_66)
.L_66:
        /*00c0*/ 	.word	0x00000008
.L_67:


//--------------------- .nv.info._Z38convLayer_forward_sample_naive_channelPfS_S_iiiii --------------------------
	.section	.nv.info._Z38convLayer_forward_sample_naive_channelPfS_S_iiiii,"",@"SHT_CUDA_INFO"
	.sectionflags	@""
	.align	4


	//----- nvinfo : EIATTR_CUDA_API_VERSION
	.align		4
        /*0000*/ 	.byte	0x04, 0x37
        /*0002*/ 	.short	(.L_69 - .L_68)
.L_68:
        /*0004*/ 	.word	0x00000082


	//----- nvinfo : EIATTR_KPARAM_INFO
	.align		4
.L_69:
        /*0008*/ 	.byte	0x04, 0x17
        /*000a*/ 	.short	(.L_71 - .L_70)
.L_70:
        /*000c*/ 	.word	0x00000000
        /*0010*/ 	.short	0x0007
        /*0012*/ 	.short	0x0028
        /*0014*/ 	.byte	0x00, 0xf0, 0x11, 0x00


	//----- nvinfo : EIATTR_KPARAM_INFO
	.align		4
.L_71:
        /*0018*/ 	.byte	0x04, 0x17
        /*001a*/ 	.short	(.L_73 - .L_72)
.L_72:
        /*001c*/ 	.word	0x00000000
        /*0020*/ 	.short	0x0006
        /*0022*/ 	.short	0x0024
        /*0024*/ 	.byte	0x00, 0xf0, 0x11, 0x00


	//----- nvinfo : EIATTR_KPARAM_INFO
	.align		4
.L_73:
        /*0028*/ 	.byte	0x04, 0x17
        /*002a*/ 	.short	(.L_75 - .L_74)
.L_74:
        /*002c*/ 	.word	0x00000000
        /*0030*/ 	.short	0x0005
        /*0032*/ 	.short	0x0020
        /*0034*/ 	.byte	0x00, 0xf0, 0x11, 0x00


	//----- nvinfo : EIATTR_KPARAM_INFO
	.align		4
.L_75:
        /*0038*/ 	.byte	0x04, 0x17
        /*003a*/ 	.short	(.L_77 - .L_76)
.L_76:
        /*003c*/ 	.word	0x00000000
        /*0040*/ 	.short	0x0004
        /*0042*/ 	.short	0x001c
        /*0044*/ 	.byte	0x00, 0xf0, 0x11, 0x00


	//----- nvinfo : EIATTR_KPARAM_INFO
	.align		4
.L_77:
        /*0048*/ 	.byte	0x04, 0x17
        /*004a*/ 	.short	(.L_79 - .L_78)
.L_78:
        /*004c*/ 	.word	0x00000000
        /*0050*/ 	.short	0x0003
        /*0052*/ 	.short	0x0018
        /*0054*/ 	.byte	0x00, 0xf0, 0x11, 0x00


	//----- nvinfo : EIATTR_KPARAM_INFO
	.align		4
.L_79:
        /*0058*/ 	.byte	0x04, 0x17
        /*005a*/ 	.short	(.L_81 - .L_80)
.L_80:
        /*005c*/ 	.word	0x00000000
        /*0060*/ 	.short	0x0002
        /*0062*/ 	.short	0x0010
        /*0064*/ 	.byte	0x00, 0xf5, 0x21, 0x00


	//----- nvinfo : EIATTR_KPARAM_INFO
	.align		4
.L_81:
        /*0068*/ 	.byte	0x04, 0x17
        /*006a*/ 	.short	(.L_83 - .L_82)
.L_82:
        /*006c*/ 	.word	0x00000000
        /*0070*/ 	.short	0x0001
        /*0072*/ 	.short	0x0008
        /*0074*/ 	.byte	0x00, 0xf5, 0x21, 0x00


	//----- nvinfo : EIATTR_KPARAM_INFO
	.align		4
.L_83:
        /*0078*/ 	.byte	0x04, 0x17
        /*007a*/ 	.short	(.L_85 - .L_84)
.L_84:
        /*007c*/ 	.word	0x00000000
        /*0080*/ 	.short	0x0000
        /*0082*/ 	.short	0x0000
        /*0084*/ 	.byte	0x00, 0xf5, 0x21, 0x00


	//----- nvinfo : EIATTR_SPARSE_MMA_MASK
	.align		4
.L_85:
        /*0088*/ 	.byte	0x03, 0x50
        /*008a*/ 	.short	0x0000


	//----- nvinfo : EIATTR_MAXREG_COUNT
	.align		4
        /*008c*/ 	.byte	0x03, 0x1b
        /*008e*/ 	.short	0x00ff


	//----- nvinfo : EIATTR_MERCURY_ISA_VERSION
	.align		4
        /*0090*/ 	.byte	0x03, 0x5f
        /*0092*/ 	.short	0x0101


	//----- nvinfo : EIATTR_VRC_CTA_INIT_COUNT
	.align		4
        /*0094*/ 	.byte	0x02, 0x4a
	.zero		1
	.zero		1


	//----- nvinfo : EIATTR_EXIT_INSTR_OFFSETS
	.align		4
        /*0098*/ 	.byte	0x04, 0x1c
        /*009a*/ 	.short	(.L_87 - .L_86)


	//   ....[0]....
.L_86:
        /*009c*/ 	.word	0x00001480


	//----- nvinfo : EIATTR_CRS_STACK_SIZE
	.align		4
.L_87:
        /*00a0*/ 	.byte	0x04, 0x1e
        /*00a2*/ 	.short	(.L_89 - .L_88)
.L_88:
        /*00a4*/ 	.word	0x00000000


	//----- nvinfo : EIATTR_CBANK_PARAM_SIZE
	.align		4
.L_89:
        /*00a8*/ 	.byte	0x03, 0x19
        /*00aa*/ 	.short	0x002c


	//----- nvinfo : EIATTR_PARAM_CBANK
	.align		4
        /*00ac*/ 	.byte	0x04, 0x0a
        /*00ae*/ 	.short	(.L_91 - .L_90)
	.align		4
.L_90:
        /*00b0*/ 	.word	index@(.nv.constant0._Z38convLayer_forward_sample_naive_channelPfS_S_iiiii)
        /*00b4*/ 	.short	0x0380
        /*00b6*/ 	.short	0x002c


	//----- nvinfo : EIATTR_SW_WAR
	.align		4
.L_91:
        /*00b8*/ 	.byte	0x04, 0x36
        /*00ba*/ 	.short	(.L_93 - .L_92)
.L_92:
        /*00bc*/ 	.word	0x00000008
.L_93:


//--------------------- .nv.info._Z30convLayer_forward_sample_naivePfS_S_iiiii --------------------------
	.section	.nv.info._Z30convLayer_forward_sample_naivePfS_S_iiiii,"",@"SHT_CUDA_INFO"
	.sectionflags	@""
	.align	4


	//----- nvinfo : EIATTR_CUDA_API_VERSION
	.align		4
        /*0000*/ 	.byte	0x04, 0x37
        /*0002*/ 	.short	(.L_95 - .L_94)
.L_94:
        /*0004*/ 	.word	0x00000082


	//----- nvinfo : EIATTR_KPARAM_INFO
	.align		4
.L_95:
        /*0008*/ 	.byte	0x04, 0x17
        /*000a*/ 	.short	(.L_97 - .L_96)
.L_96:
        /*000c*/ 	.word	0x00000000
        /*0010*/ 	.short	0x0007
        /*0012*/ 	.short	0x0028
        /*0014*/ 	.byte	0x00, 0xf0, 0x11, 0x00


	//----- nvinfo : EIATTR_KPARAM_INFO
	.align		4
.L_97:
        /*0018*/ 	.byte	0x04, 0x17
        /*001a*/ 	.short	(.L_99 - .L_98)
.L_98:
        /*001c*/ 	.word	0x00000000
        /*0020*/ 	.short	0x0006
        /*0022*/ 	.short	0x0024
        /*0024*/ 	.byte	0x00, 0xf0, 0x11, 0x00


	//----- nvinfo : EIATTR_KPARAM_INFO
	.align		4
.L_99:
        /*0028*/ 	.byte	0x04, 0x17
        /*002a*/ 	.short	(.L_101 - .L_100)
.L_100:
        /*002c*/ 	.word	0x00000000
        /*0030*/ 	.short	0x0005
        /*0032*/ 	.short	0x0020
        /*0034*/ 	.byte	0x00, 0xf0, 0x11, 0x00


	//----- nvinfo : EIATTR_KPARAM_INFO
	.align		4
.L_101:
        /*0038*/ 	.byte	0x04, 0x17
        /*003a*/ 	.short	(.L_103 - .L_102)
.L_102:
        /*003c*/ 	.word	0x00000000
        /*0040*/ 	.short	0x0004
        /*0042*/ 	.short	0x001c
        /*0044*/ 	.byte	0x00, 0xf0, 0x11, 0x00


	//----- nvinfo : EIATTR_KPARAM_INFO
	.align		4
.L_103:
        /*0048*/ 	.byte	0x04, 0x17
        /*004a*/ 	.short	(.L_105 - .L_104)
.L_104:
        /*004c*/ 	.word	0x00000000
        /*0050*/ 	.short	0x0003
        /*0052*/ 	.short	0x0018
        /*0054*/ 	.byte	0x00, 0xf0, 0x11, 0x00


	//----- nvinfo : EIATTR_KPARAM_INFO
	.align		4
.L_105:
        /*0058*/ 	.byte	0x04, 0x17
        /*005a*/ 	.short	(.L_107 - .L_106)
.L_106:
        /*005c*/ 	.word	0x00000000
        /*0060*/ 	.short	0x0002
        /*0062*/ 	.short	0x0010
        /*0064*/ 	.byte	0x00, 0xf5, 0x21, 0x00


	//----- nvinfo : EIATTR_KPARAM_INFO
	.align		4
.L_107:
        /*0068*/ 	.byte	0x04, 0x17
        /*006a*/ 	.short	(.L_109 - .L_108)
.L_108:
        /*006c*/ 	.word	0x00000000
        /*0070*/ 	.short	0x0001
        /*0072*/ 	.short	0x0008
        /*0074*/ 	.byte	0x00, 0xf5, 0x21, 0x00


	//----- nvinfo : EIATTR_KPARAM_INFO
	.align		4
.L_109:
        /*0078*/ 	.byte	0x04, 0x17
        /*007a*/ 	.short	(.L_111 - .L_110)
.L_110:
        /*007c*/ 	.word	0x00000000
        /*0080*/ 	.short	0x0000
        /*0082*/ 	.short	0x0000
        /*0084*/ 	.byte	0x00, 0xf5, 0x21, 0x00


	//----- nvinfo : EIATTR_SPARSE_MMA_MASK
	.align		4
.L_111:
        /*0088*/ 	.byte	0x03, 0x50
        /*008a*/ 	.short	0x0000


	//----- nvinfo : EIATTR_MAXREG_COUNT
	.align		4
        /*008c*/ 	.byte	0x03, 0x1b
        /*008e*/ 	.short	0x00ff


	//----- nvinfo : EIATTR_MERCURY_ISA_VERSION
	.align		4
        /*0090*/ 	.byte	0x03, 0x5f
        /*0092*/ 	.short	0x0101


	//----- nvinfo : EIATTR_VRC_CTA_INIT_COUNT
	.align		4
        /*0094*/ 	.byte	0x02, 0x4a
	.zero		1
	.zero		1


	//----- nvinfo : EIATTR_EXIT_INSTR_OFFSETS
	.align		4
        /*0098*/ 	.byte	0x04, 0x1c
        /*009a*/ 	.short	(.L_113 - .L_112)


	//   ....[0]....
.L_112:
        /*009c*/ 	.word	0x00001490


	//----- nvinfo : EIATTR_CRS_STACK_SIZE
	.align		4
.L_113:
        /*00a0*/ 	.byte	0x04, 0x1e
        /*00a2*/ 	.short	(.L_115 - .L_114)
.L_114:
        /*00a4*/ 	.word	0x00000000


	//----- nvinfo : EIATTR_CBANK_PARAM_SIZE
	.align		4
.L_115:
        /*00a8*/ 	.byte	0x03, 0x19
        /*00aa*/ 	.short	0x002c


	//----- nvinfo : EIATTR_PARAM_CBANK
	.align		4
        /*00ac*/ 	.byte	0x04, 0x0a
        /*00ae*/ 	.short	(.L_117 - .L_116)
	.align		4
.L_116:
        /*00b0*/ 	.word	index@(.nv.constant0._Z30convLayer_forward_sample_naivePfS_S_iiiii)
        /*00b4*/ 	.short	0x0380
        /*00b6*/ 	.short	0x002c


	//----- nvinfo : EIATTR_SW_WAR
	.align		4
.L_117:
        /*00b8*/ 	.byte	0x04, 0x36
        /*00ba*/ 	.short	(.L_119 - .L_118)
.L_118:
        /*00bc*/ 	.word	0x00000008
.L_119:


//--------------------- .nv.info._Z32convLayer_forward_shared_channelPfS_S_iiiiiii --------------------------
	.section	.nv.info._Z32convLayer_forward_shared_channelPfS_S_iiiiiii,"",@"SHT_CUDA_INFO"
	.sectionflags	@""
	.align	4


	//----- nvinfo : EIATTR_CUDA_API_VERSION
	.align		4
        /*0000*/ 	.byte	0x04, 0x37
        /*0002*/ 	.short	(.L_121 - .L_120)
.L_120:
        /*0004*/ 	.word	0x00000082


	//----- nvinfo : EIATTR_KPARAM_INFO
	.align		4
.L_121:
        /*0008*/ 	.byte	0x04, 0x17
        /*000a*/ 	.short	(.L_123 - .L_122)
.L_122:
        /*000c*/ 	.word	0x00000000
        /*0010*/ 	.short	0x0009
        /*0012*/ 	.short	0x0030
        /*0014*/ 	.byte	0x00, 0xf0, 0x11, 0x00


	//----- nvinfo : EIATTR_KPARAM_INFO
	.align		4
.L_123:
        /*0018*/ 	.byte	0x04, 0x17
        /*001a*/ 	.short	(.L_125 - .L_124)
.L_124:
        /*001c*/ 	.word	0x00000000
        /*0020*/ 	.short	0x0008
        /*0022*/ 	.short	0x002c
        /*0024*/ 	.byte	0x00, 0xf0, 0x11, 0x00


	//----- nvinfo : EIATTR_KPARAM_INFO
	.align		4
.L_125:
        /*0028*/ 	.byte	0x04, 0x17
        /*002a*/ 	.short	(.L_127 - .L_126)
.L_126:
        /*002c*/ 	.word	0x00000000
        /*0030*/ 	.short	0x0007
        /*0032*/ 	.short	0x0028
        /*0034*/ 	.byte	0x00, 0xf0, 0x11, 0x00


	//----- nvinfo : EIATTR_KPARAM_INFO
	.align		4
.L_127:
        /*0038*/ 	.byte	0x04, 0x17
        /*003a*/ 	.short	(.L_129 - .L_128)
.L_128:
        /*003c*/ 	.word	0x00000000
        /*0040*/ 	.short	0x0006
        /*0042*/ 	.short	0x0024
        /*0044*/ 	.byte	0x00, 0xf0, 0x11, 0x00


	//----- nvinfo : EIATTR_KPARAM_INFO
	.align		4
.L_129:
        /*0048*/ 	.byte	0x04, 0x17
        /*004a*/ 	.short	(.L_131 - .L_130)
.L_130:
        /*004c*/ 	.word	0x00000000
        /*0050*/ 	.short	0x0005
        /*0052*/ 	.short	0x0020
        /*0054*/ 	.byte	0x00, 0xf0, 0x11, 0x00


	//----- nvinfo : EIATTR_KPARAM_INFO
	.align		4
.L_131:
        /*0058*/ 	.byte	0x04, 0x17
        /*005a*/ 	.short	(.L_133 - .L_132)
.L_132:
        /*005c*/ 	.word	0x00000000
        /*0060*/ 	.short	0x0004
        /*0062*/ 	.short	0x001c
        /*0064*/ 	.byte	0x00, 0xf0, 0x11, 0x00


	//----- nvinfo : EIATTR_KPARAM_INFO
	.align		4
.L_133:
        /*0068*/ 	.byte	0x04, 0x17
        /*006a*/ 	.short	(.L_135 - .L_134)
.L_134:
        /*006c*/ 	.word	0x00000000
        /*0070*/ 	.short	0x0003
        /*0072*/ 	.short	0x0018
        /*0074*/ 	.byte	0x00, 0xf0, 0x11, 0x00


	//----- nvinfo : EIATTR_KPARAM_INFO
	.align		4
.L_135:
        /*0078*/ 	.byte	0x04, 0x17
        /*007a*/ 	.short	(.L_137 - .L_136)
.L_136:
        /*007c*/ 	.word	0x00000000
        /*0080*/ 	.short	0x0002
        /*0082*/ 	.short	0x0010
        /*0084*/ 	.byte	0x00, 0xf5, 0x21, 0x00


	//----- nvinfo : EIATTR_KPARAM_INFO
	.align		4
.L_137:
        /*0088*/ 	.byte	0x04, 0x17
        /*008a*/ 	.short	(.L_139 - .L_138)
.L_138:
        /*008c*/ 	.word	0x00000000
        /*0090*/ 	.short	0x0001
        /*0092*/ 	.short	0x0008
        /*0094*/ 	.byte	0x00, 0xf5, 0x21, 0x00


	//----- nvinfo : EIATTR_KPARAM_INFO
	.align		4
.L_139:
        /*0098*/ 	.byte	0x04, 0x17
        /*009a*/ 	.short	(.L_141 - .L_140)
.L_140:
        /*009c*/ 	.word	0x00000000
        /*00a0*/ 	.short	0x0000
        /*00a2*/ 	.short	0x0000
        /*00a4*/ 	.byte	0x00, 0xf5, 0x21, 0x00


	//----- nvinfo : EIATTR_SPARSE_MMA_MASK
	.align		4
.L_141:
        /*00a8*/ 	.byte	0x03, 0x50
        /*00aa*/ 	.short	0x0000


	//----- nvinfo : EIATTR_MAXREG_COUNT
	.align		4
        /*00ac*/ 	.byte	0x03, 0x1b
        /*00ae*/ 	.short	0x00ff


	//----- nvinfo : EIATTR_NUM_BARRIERS
	.align		4
        /*00b0*/ 	.byte	0x02, 0x4c
        /*00b2*/ 	.byte	0x01
	.zero		1


	//----- nvinfo : EIATTR_MERCURY_ISA_VERSION
	.align		4
        /*00b4*/ 	.byte	0x03, 0x5f
        /*00b6*/ 	.short	0x0101


	//----- nvinfo : EIATTR_VRC_CTA_INIT_COUNT
	.align		4
        /*00b8*/ 	.byte	0x02, 0x4a
	.zero		1
	.zero		1


	//----- nvinfo : EIATTR_EXIT_INSTR_OFFSETS
	.align		4
        /*00bc*/ 	.byte	0x04, 0x1c
        /*00be*/ 	.short	(.L_143 - .L_142)


	//   ....[0]....
.L_142:
        /*00c0*/ 	.word	0x000017d0


	//----- nvinfo : EIATTR_CRS_STACK_SIZE
	.align		4
.L_143:
        /*00c4*/ 	.byte	0x04, 0x1e
        /*00c6*/ 	.short	(.L_145 - .L_144)
.L_144:
        /*00c8*/ 	.word	0x00000000


	//----- nvinfo : EIATTR_CBANK_PARAM_SIZE
	.align		4
.L_145:
        /*00cc*/ 	.byte	0x03, 0x19
        /*00ce*/ 	.short	0x0034


	//----- nvinfo : EIATTR_PARAM_CBANK
	.align		4
        /*00d0*/ 	.byte	0x04, 0x0a
        /*00d2*/ 	.short	(.L_147 - .L_146)
	.align		4
.L_146:
        /*00d4*/ 	.word	index@(.nv.constant0._Z32convLayer_forward_shared_channelPfS_S_iiiiiii)
        /*00d8*/ 	.short	0x0380
        /*00da*/ 	.short	0x0034


	//----- nvinfo : EIATTR_SW_WAR
	.align		4
.L_147:
        /*00dc*/ 	.byte	0x04, 0x36
        /*00de*/ 	.short	(.L_149 - .L_148)
.L_148:
        /*00e0*/ 	.word	0x00000008
.L_149:


//--------------------- .nv.info._Z24convLayer_forward_sharedPfS_S_iiiiiii --------------------------
	.section	.nv.info._Z24convLayer_forward_sharedPfS_S_iiiiiii,"",@"SHT_CUDA_INFO"
	.sectionflags	@""
	.align	4


	//----- nvinfo : EIATTR_CUDA_API_VERSION
	.align		4
        /*0000*/ 	.byte	0x04, 0x37
        /*0002*/ 	.short	(.L_151 - .L_150)
.L_150:
        /*0004*/ 	.word	0x00000082


	//----- nvinfo : EIATTR_KPARAM_INFO
	.align		4
.L_151:
        /*0008*/ 	.byte	0x04, 0x17
        /*000a*/ 	.short	(.L_153 - .L_152)
.L_152:
        /*000c*/ 	.word	0x00000000
        /*0010*/ 	.short	0x0009
        /*0012*/ 	.short	0x0030
        /*0014*/ 	.byte	0x00, 0xf0, 0x11, 0x00


	//----- nvinfo : EIATTR_KPARAM_INFO
	.align		4
.L_153:
        /*0018*/ 	.byte	0x04, 0x17
        /*001a*/ 	.short	(.L_155 - .L_154)
.L_154:
        /*001c*/ 	.word	0x00000000
        /*0020*/ 	.short	0x0008
        /*0022*/ 	.short	0x002c
        /*0024*/ 	.byte	0x00, 0xf0, 0x11, 0x00


	//----- nvinfo : EIATTR_KPARAM_INFO
	.align		4
.L_155:
        /*0028*/ 	.byte	0x04, 0x17
        /*002a*/ 	.short	(.L_157 - .L_156)
.L_156:
        /*002c*/ 	.word	0x00000000
        /*0030*/ 	.short	0x0007
        /*0032*/ 	.short	0x0028
        /*0034*/ 	.byte	0x00, 0xf0, 0x11, 0x00


	//----- nvinfo : EIATTR_KPARAM_INFO
	.align		4
.L_157:
        /*0038*/ 	.byte	0x04, 0x17
        /*003a*/ 	.short	(.L_159 - .L_158)
.L_158:
        /*003c*/ 	.word	0x00000000
        /*0040*/ 	.short	0x0006
        /*0042*/ 	.short	0x0024
        /*0044*/ 	.byte	0x00, 0xf0, 0x11, 0x00


	//----- nvinfo : EIATTR_KPARAM_INFO
	.align		4
.L_159:
        /*0048*/ 	.byte	0x04, 0x17
        /*004a*/ 	.short	(.L_161 - .L_160)
.L_160:
        /*004c*/ 	.word	0x00000000
        /*0050*/ 	.short	0x0005
        /*0052*/ 	.short	0x0020
        /*0054*/ 	.byte	0x00, 0xf0, 0x11, 0x00


	//----- nvinfo : EIATTR_KPARAM_INFO
	.align		4
.L_161:
        /*0058*/ 	.byte	0x04, 0x17
        /*005a*/ 	.short	(.L_163 - .L_162)
.L_162:
        /*005c*/ 	.word	0x00000000
        /*0060*/ 	.short	0x0004
        /*0062*/ 	.short	0x001c
        /*0064*/ 	.byte	0x00, 0xf0, 0x11, 0x00


	//----- nvinfo : EIATTR_KPARAM_INFO
	.align		4
.L_163:
        /*0068*/ 	.byte	0x04, 0x17
        /*006a*/ 	.short	(.L_165 - .L_164)
.L_164:
        /*006c*/ 	.word	0x00000000
        /*0070*/ 	.short	0x0003
        /*0072*/ 	.short	0x0018
        /*0074*/ 	.byte	0x00, 0xf0, 0x11, 0x00


	//----- nvinfo : EIATTR_KPARAM_INFO
	.align		4
.L_165:
        /*0078*/ 	.byte	0x04, 0x17
        /*007a*/ 	.short	(.L_167 - .L_166)
.L_166:
        /*007c*/ 	.word	0x00000000
        /*0080*/ 	.short	0x0002
        /*0082*/ 	.short	0x0010
        /*0084*/ 	.byte	0x00, 0xf5, 0x21, 0x00


	//----- nvinfo : EIATTR_KPARAM_INFO
	.align		4
.L_167:
        /*0088*/ 	.byte	0x04, 0x17
        /*008a*/ 	.short	(.L_169 - .L_168)
.L_168:
        /*008c*/ 	.word	0x00000000
        /*0090*/ 	.short	0x0001
        /*0092*/ 	.short	0x0008
        /*0094*/ 	.byte	0x00, 0xf5, 0x21, 0x00


	//----- nvinfo : EIATTR_KPARAM_INFO
	.align		4
.L_169:
        /*0098*/ 	.byte	0x04, 0x17
        /*009a*/ 	.short	(.L_171 - .L_170)
.L_170:
        /*009c*/ 	.word	0x00000000
        /*00a0*/ 	.short	0x0000
        /*00a2*/ 	.short	0x0000
        /*00a4*/ 	.byte	0x00, 0xf5, 0x21, 0x00


	//----- nvinfo : EIATTR_SPARSE_MMA_MASK
	.align		4
.L_171:
        /*00a8*/ 	.byte	0x03, 0x50
        /*00aa*/ 	.short	0x0000


	//----- nvinfo : EIATTR_MAXREG_COUNT
	.align		4
        /*00ac*/ 	.byte	0x03, 0x1b
        /*00ae*/ 	.short	0x00ff


	//----- nvinfo : EIATTR_NUM_BARRIERS
	.align		4
        /*00b0*/ 	.byte	0x02, 0x4c
        /*00b2*/ 	.byte	0x01
	.zero		1


	//----- nvinfo : EIATTR_MERCURY_ISA_VERSION
	.align		4
        /*00b4*/ 	.byte	0x03, 0x5f
        /*00b6*/ 	.short	0x0101


	//----- nvinfo : EIATTR_VRC_CTA_INIT_COUNT
	.align		4
        /*00b8*/ 	.byte	0x02, 0x4a
	.zero		1
	.zero		1


	//----- nvinfo : EIATTR_EXIT_INSTR_OFFSETS
	.align		4
        /*00bc*/ 	.byte	0x04, 0x1c
        /*00be*/ 	.short	(.L_173 - .L_172)


	//   ....[0]....
.L_172:
        /*00c0*/ 	.word	0x00001720


	//----- nvinfo : EIATTR_CRS_STACK_SIZE
	.align		4
.L_173:
        /*00c4*/ 	.byte	0x04, 0x1e
        /*00c6*/ 	.short	(.L_175 - .L_174)
.L_174:
        /*00c8*/ 	.word	0x00000000


	//----- nvinfo : EIATTR_CBANK_PARAM_SIZE
	.align		4
.L_175:
        /*00cc*/ 	.byte	0x03, 0x19
        /*00ce*/ 	.short	0x0034


	//----- nvinfo : EIATTR_PARAM_CBANK
	.align		4
        /*00d0*/ 	.byte	0x04, 0x0a
        /*00d2*/ 	.short	(.L_177 - .L_176)
	.align		4
.L_176:
        /*00d4*/ 	.word	index@(.nv.constant0._Z24convLayer_forward_sharedPfS_S_iiiiiii)
        /*00d8*/ 	.short	0x0380
        /*00da*/ 	.short	0x0034


	//----- nvinfo : EIATTR_SW_WAR
	.align		4
.L_177:
        /*00dc*/ 	.byte	0x04, 0x36
        /*00de*/ 	.short	(.L_179 - .L_178)
.L_178:
        /*00e0*/ 	.word	0x00000008
.L_179:


//--------------------- .nv.info._Z31convLayer_forward_naive_channelPfS_S_iiiiiii --------------------------
	.section	.nv.info._Z31convLayer_forward_naive_channelPfS_S_iiiiiii,"",@"SHT_CUDA_INFO"
	.sectionflags	@""
	.align	4


	//----- nvinfo : EIATTR_CUDA_API_VERSION
	.align		4
        /*0000*/ 	.byte	0x04, 0x37
        /*0002*/ 	.short	(.L_181 - .L_180)
.L_180:
        /*0004*/ 	.word	0x00000082


	//----- nvinfo : EIATTR_KPARAM_INFO
	.align		4
.L_181:
        /*0008*/ 	.byte	0x04, 0x17
        /*000a*/ 	.short	(.L_183 - .L_182)
.L_182:
        /*000c*/ 	.word	0x00000000
        /*0010*/ 	.short	0x0009
        /*0012*/ 	.short	0x0030
        /*0014*/ 	.byte	0x00, 0xf0, 0x11, 0x00


	//----- nvinfo : EIATTR_KPARAM_INFO
	.align		4
.L_183:
        /*0018*/ 	.byte	0x04, 0x17
        /*001a*/ 	.short	(.L_185 - .L_184)
.L_184:
        /*001c*/ 	.word	0x00000000
        /*0020*/ 	.short	0x0008
        /*0022*/ 	.short	0x002c
        /*0024*/ 	.byte	0x00, 0xf0, 0x11, 0x00


	//----- nvinfo : EIATTR_KPARAM_INFO
	.align		4
.L_185:
        /*0028*/ 	.byte	0x04, 0x17
        /*002a*/ 	.short	(.L_187 - .L_186)
.L_186:
        /*002c*/ 	.word	0x00000000
        /*0030*/ 	.short	0x0007
        /*0032*/ 	.short	0x0028
        /*0034*/ 	.byte	0x00, 0xf0, 0x11, 0x00


	//----- nvinfo : EIATTR_KPARAM_INFO
	.align		4
.L_187:
        /*0038*/ 	.byte	0x04, 0x17
        /*003a*/ 	.short	(.L_189 - .L_188)
.L_188:
        /*003c*/ 	.word	0x00000000
        /*0040*/ 	.short	0x0006
        /*0042*/ 	.short	0x0024
        /*0044*/ 	.byte	0x00, 0xf0, 0x11, 0x00


	//----- nvinfo : EIATTR_KPARAM_INFO
	.align		4
.L_189:
        /*0048*/ 	.byte	0x04, 0x17
        /*004a*/ 	.short	(.L_191 - .L_190)
.L_190:
        /*004c*/ 	.word	0x00000000
        /*0050*/ 	.short	0x0005
        /*0052*/ 	.short	0x0020
        /*0054*/ 	.byte	0x00, 0xf0, 0x11, 0x00


	//----- nvinfo : EIATTR_KPARAM_INFO
	.align		4
.L_191:
        /*0058*/ 	.byte	0x04, 0x17
        /*005a*/ 	.short	(.L_193 - .L_192)
.L_192:
        /*005c*/ 	.word	0x00000000
        /*0060*/ 	.short	0x0004
        /*0062*/ 	.short	0x001c
        /*0064*/ 	.byte	0x00, 0xf0, 0x11, 0x00


	//----- nvinfo : EIATTR_KPARAM_INFO
	.align		4
.L_193:
        /*0068*/ 	.byte	0x04, 0x17
        /*006a*/ 	.short	(.L_195 - .L_194)
.L_194:
        /*006c*/ 	.word	0x00000000
        /*0070*/ 	.short	0x0003
        /*0072*/ 	.short	0x0018
        /*0074*/ 	.byte	0x00, 0xf0, 0x11, 0x00


	//----- nvinfo : EIATTR_KPARAM_INFO
	.align		4
.L_195:
        /*0078*/ 	.byte	0x04, 0x17
        /*007a*/ 	.short	(.L_197 - .L_196)
.L_196:
        /*007c*/ 	.word	0x00000000
        /*0080*/ 	.short	0x0002
        /*0082*/ 	.short	0x0010
        /*0084*/ 	.byte	0x00, 0xf5, 0x21, 0x00


	//----- nvinfo : EIATTR_KPARAM_INFO
	.align		4
.L_197:
        /*0088*/ 	.byte	0x04, 0x17
        /*008a*/ 	.short	(.L_199 - .L_198)
.L_198:
        /*008c*/ 	.word	0x00000000
        /*0090*/ 	.short	0x0001
        /*0092*/ 	.short	0x0008
        /*0094*/ 	.byte	0x00, 0xf5, 0x21, 0x00


	//----- nvinfo : EIATTR_KPARAM_INFO
	.align		4
.L_199:
        /*0098*/ 	.byte	0x04, 0x17
        /*009a*/ 	.short	(.L_201 - .L_200)
.L_200:
        /*009c*/ 	.word	0x00000000
        /*00a0*/ 	.short	0x0000
        /*00a2*/ 	.short	0x0000
        /*00a4*/ 	.byte	0x00, 0xf5, 0x21, 0x00


	//----- nvinfo : EIATTR_SPARSE_MMA_MASK
	.align		4
.L_201:
        /*00a8*/ 	.byte	0x03, 0x50
        /*00aa*/ 	.short	0x0000


	//----- nvinfo : EIATTR_MAXREG_COUNT
	.align		4
        /*00ac*/ 	.byte	0x03, 0x1b
        /*00ae*/ 	.short	0x00ff


	//----- nvinfo : EIATTR_MERCURY_ISA_VERSION
	.align		4
        /*00b0*/ 	.byte	0x03, 0x5f
        /*00b2*/ 	.short	0x0101


	//----- nvinfo : EIATTR_VRC_CTA_INIT_COUNT
	.align		4
        /*00b4*/ 	.byte	0x02, 0x4a
	.zero		1
	.zero		1


	//----- nvinfo : EIATTR_EXIT_INSTR_OFFSETS
	.align		4
        /*00b8*/ 	.byte	0x04, 0x1c
        /*00ba*/ 	.short	(.L_203 - .L_202)


	//   ....[0]....
.L_202:
        /*00bc*/ 	.word	0x00001630


	//----- nvinfo : EIATTR_CRS_STACK_SIZE
	.align		4
.L_203:
        /*00c0*/ 	.byte	0x04, 0x1e
        /*00c2*/ 	.short	(.L_205 - .L_204)
.L_204:
        /*00c4*/ 	.word	0x00000000


	//----- nvinfo : EIATTR_CBANK_PARAM_SIZE
	.align		4
.L_205:
        /*00c8*/ 	.byte	0x03, 0x19
        /*00ca*/ 	.short	0x0034


	//----- nvinfo : EIATTR_PARAM_CBANK
	.align		4
        /*00cc*/ 	.byte	0x04, 0x0a
        /*00ce*/ 	.short	(.L_207 - .L_206)
	.align		4
.L_206:
        /*00d0*/ 	.word	index@(.nv.constant0._Z31convLayer_forward_naive_channelPfS_S_iiiiiii)
        /*00d4*/ 	.short	0x0380
        /*00d6*/ 	.short	0x0034


	//----- nvinfo : EIATTR_SW_WAR
	.align		4
.L_207:
        /*00d8*/ 	.byte	0x04, 0x36
        /*00da*/ 	.short	(.L_209 - .L_208)
.L_208:
        /*00dc*/ 	.word	0x00000008
.L_209:


//--------------------- .nv.info._Z23convLayer_forward_naivePfS_S_iiiiiii --------------------------
	.section	.nv.info._Z23convLayer_forward_naivePfS_S_iiiiiii,"",@"SHT_CUDA_INFO"
	.sectionflags	@""
	.align	4


	//----- nvinfo : EIATTR_CUDA_API_VERSION
	.align		4
        /*0000*/ 	.byte	0x04, 0x37
        /*0002*/ 	.short	(.L_211 - .L_210)
.L_210:
        /*0004*/ 	.word	0x00000082


	//----- nvinfo : EIATTR_KPARAM_INFO
	.align		4
.L_211:
        /*0008*/ 	.byte	0x04, 0x17
        /*000a*/ 	.short	(.L_213 - .L_212)
.L_212:
        /*000c*/ 	.word	0x00000000
        /*0010*/ 	.short	0x0009
        /*0012*/ 	.short	0x0030
        /*0014*/ 	.byte	0x00, 0xf0, 0x11, 0x00


	//----- nvinfo : EIATTR_KPARAM_INFO
	.align		4
.L_213:
        /*0018*/ 	.byte	0x04, 0x17
        /*001a*/ 	.short	(.L_215 - .L_214)
.L_214:
        /*001c*/ 	.word	0x00000000
        /*0020*/ 	.short	0x0008
        /*0022*/ 	.short	0x002c
        /*0024*/ 	.byte	0x00, 0xf0, 0x11, 0x00


	//----- nvinfo : EIATTR_KPARAM_INFO
	.align		4
.L_215:
        /*0028*/ 	.byte	0x04, 0x17
        /*002a*/ 	.short	(.L_217 - .L_216)
.L_216:
        /*002c*/ 	.word	0x00000000
        /*0030*/ 	.short	0x0007
        /*0032*/ 	.short	0x0028
        /*0034*/ 	.byte	0x00, 0xf0, 0x11, 0x00


	//----- nvinfo : EIATTR_KPARAM_INFO
	.align		4
.L_217:
        /*0038*/ 	.byte	0x04, 0x17
        /*003a*/ 	.short	(.L_219 - .L_218)
.L_218:
        /*003c*/ 	.word	0x00000000
        /*0040*/ 	.short	0x0006
        /*0042*/ 	.short	0x0024
        /*0044*/ 	.byte	0x00, 0xf0, 0x11, 0x00


	//----- nvinfo : EIATTR_KPARAM_INFO
	.align		4
.L_219:
        /*0048*/ 	.byte	0x04, 0x17
        /*004a*/ 	.short	(.L_221 - .L_220)
.L_220:
        /*004c*/ 	.word	0x00000000
        /*0050*/ 	.short	0x0005
        /*0052*/ 	.short	0x0020
        /*0054*/ 	.byte	0x00, 0xf0, 0x11, 0x00


	//----- nvinfo : EIATTR_KPARAM_INFO
	.align		4
.L_221:
        /*0058*/ 	.byte	0x04, 0x17
        /*005a*/ 	.short	(.L_223 - .L_222)
.L_222:
        /*005c*/ 	.word	0x00000000
        /*0060*/ 	.short	0x0004
        /*0062*/ 	.short	0x001c
        /*0064*/ 	.byte	0x00, 0xf0, 0x11, 0x00


	//----- nvinfo : EIATTR_KPARAM_INFO
	.align		4
.L_223:
        /*0068*/ 	.byte	0x04, 0x17
        /*006a*/ 	.short	(.L_225 - .L_224)
.L_224:
        /*006c*/ 	.word	0x00000000
        /*0070*/ 	.short	0x0003
        /*0072*/ 	.short	0x0018
        /*0074*/ 	.byte	0x00, 0xf0, 0x11, 0x00


	//----- nvinfo : EIATTR_KPARAM_INFO
	.align		4
.L_225:
        /*0078*/ 	.byte	0x04, 0x17
        /*007a*/ 	.short	(.L_227 - .L_226)
.L_226:
        /*007c*/ 	.word	0x00000000
        /*0080*/ 	.short	0x0002
        /*0082*/ 	.short	0x0010
        /*0084*/ 	.byte	0x00, 0xf5, 0x21, 0x00


	//----- nvinfo : EIATTR_KPARAM_INFO
	.align		4
.L_227:
        /*0088*/ 	.byte	0x04, 0x17
        /*008a*/ 	.short	(.L_229 - .L_228)
.L_228:
        /*008c*/ 	.word	0x00000000
        /*0090*/ 	.short	0x0001
        /*0092*/ 	.short	0x0008
        /*0094*/ 	.byte	0x00, 0xf5, 0x21, 0x00


	//----- nvinfo : EIATTR_KPARAM_INFO
	.align		4
.L_229:
        /*0098*/ 	.byte	0x04, 0x17
        /*009a*/ 	.short	(.L_231 - .L_230)
.L_230:
        /*009c*/ 	.word	0x00000000
        /*00a0*/ 	.short	0x0000
        /*00a2*/ 	.short	0x0000
        /*00a4*/ 	.byte	0x00, 0xf5, 0x21, 0x00


	//----- nvinfo : EIATTR_SPARSE_MMA_MASK
	.align		4
.L_231:
        /*00a8*/ 	.byte	0x03, 0x50
        /*00aa*/ 	.short	0x0000


	//----- nvinfo : EIATTR_MAXREG_COUNT
	.align		4
        /*00ac*/ 	.byte	0x03, 0x1b
        /*00ae*/ 	.short	0x00ff


	//----- nvinfo : EIATTR_MERCURY_ISA_VERSION
	.align		4
        /*00b0*/ 	.byte	0x03, 0x5f
        /*00b2*/ 	.short	0x0101


	//----- nvinfo : EIATTR_VRC_CTA_INIT_COUNT
	.align		4
        /*00b4*/ 	.byte	0x02, 0x4a
	.zero		1
	.zero		1


	//----- nvinfo : EIATTR_EXIT_INSTR_OFFSETS
	.align		4
        /*00b8*/ 	.byte	0x04, 0x1c
        /*00ba*/ 	.short	(.L_233 - .L_232)


	//   ....[0]....
.L_232:
        /*00bc*/ 	.word	0x00000f80


	//----- nvinfo : EIATTR_CRS_STACK_SIZE
	.align		4
.L_233:
        /*00c0*/ 	.byte	0x04, 0x1e
        /*00c2*/ 	.short	(.L_235 - .L_234)
.L_234:
        /*00c4*/ 	.word	0x00000000


	//----- nvinfo : EIATTR_CBANK_PARAM_SIZE
	.align		4
.L_235:
        /*00c8*/ 	.byte	0x03, 0x19
        /*00ca*/ 	.short	0x0034


	//----- nvinfo : EIATTR_PARAM_CBANK
	.align		4
        /*00cc*/ 	.byte	0x04, 0x0a
        /*00ce*/ 	.short	(.L_237 - .L_236)
	.align		4
.L_236:
        /*00d0*/ 	.word	index@(.nv.constant0._Z23convLayer_forward_naivePfS_S_iiiiiii)
        /*00d4*/ 	.short	0x0380
        /*00d6*/ 	.short	0x0034


	//----- nvinfo : EIATTR_SW_WAR
	.align		4
.L_237:
        /*00d8*/ 	.byte	0x04, 0x36
        /*00da*/ 	.short	(.L_239 - .L_238)
.L_238:
        /*00dc*/ 	.word	0x00000008
.L_239:


//--------------------- .nv.callgraph             --------------------------
	.section	.nv.callgraph,"",@"SHT_CUDA_CALLGRAPH"
	.align	4
	.sectionentsize	8
	.align		4
        /*0000*/ 	.word	0x00000000
	.align		4
        /*0004*/ 	.word	0xffffffff
	.align		4
        /*0008*/ 	.word	0x00000000
	.align		4
        /*000c*/ 	.word	0xfffffffe
	.align		4
        /*0010*/ 	.word	0x00000000
	.align		4
        /*0014*/ 	.word	0xfffffffd
	.align		4
        /*0018*/ 	.word	0x00000000
	.align		4
        /*001c*/ 	.word	0xfffffffc


//--------------------- .text._Z31convLayer_forward_sample_sharedPfS_S_iiiii --------------------------
	.section	.text._Z31convLayer_forward_sample_sharedPfS_S_iiiii,"ax",@progbits
	.align	128
        .global         _Z31convLayer_forward_sample_sharedPfS_S_iiiii
        .type           _Z31convLayer_forward_sample_sharedPfS_S_iiiii,@function
        .size           _Z31convLayer_forward_sample_sharedPfS_S_iiiii,(.L_x_109 - _Z31convLayer_forward_sample_sharedPfS_S_iiiii)
        .other          _Z31convLayer_forward_sample_sharedPfS_S_iiiii,@"STO_CUDA_ENTRY STV_DEFAULT"
_Z31convLayer_forward_sample_sharedPfS_S_iiiii:
.text._Z31convLayer_forward_sample_sharedPfS_S_iiiii:
[----:B------:R-:W-:Y:S01]  /*0000*/  LDC R1, c[0x0][0x37c] ;  /* 0x0000df00ff017b82 */ /* 0x000fe20000000800 */
[----:B------:R-:W0:Y:S07]  /*0010*/  S2R R12, SR_TID.Y ;  /* 0x00000000000c7919 */ /* 0x000e2e0000002200 */
[----:B------:R-:W1:Y:S01]  /*0020*/  S2UR UR7, SR_CTAID.Y ;  /* 0x00000000000779c3 */ /* 0x000e620000002600 */
[----:B------:R-:W1:Y:S01]  /*0030*/  LDCU UR4, c[0x0][0x364] ;  /* 0x00006c80ff0477ac */ /* 0x000e620008000800 */
[----:B------:R-:W-:Y:S01]  /*0040*/  IMAD.MOV.U32 R0, RZ, RZ, RZ ;  /* 0x000000ffff007224 */ /* 0x000fe200078e00ff */
[----:B------:R-:W2:Y:S01]  /*0050*/  S2R R13, SR_TID.X ;  /* 0x00000000000d7919 */ /* 0x000ea20000002100 */
[----:B------:R-:W3:Y:S04]  /*0060*/  LDCU UR6, c[0x0][0x398] ;  /* 0x00007300ff0677ac */ /* 0x000ee80008000800 */
[----:B------:R-:W4:Y:S01]  /*0070*/  S2UR UR5, SR_CTAID.X ;  /* 0x00000000000579c3 */ /* 0x000f220000002500 */
[----:B------:R-:W0:Y:S01]  /*0080*/  LDCU.64 UR16, c[0x0][0x358] ;  /* 0x00006b00ff1077ac */ /* 0x000e220008000a00 */
[----:B------:R-:W0:Y:S06]  /*0090*/  LDCU UR11, c[0x0][0x3a8] ;  /* 0x00007500ff0b77ac */ /* 0x000e2c0008000800 */
[----:B------:R-:W4:Y:S01]  /*00a0*/  LDC R14, c[0x0][0x360] ;  /* 0x0000d800ff0e7b82 */ /* 0x000f220000000800 */
[----:B---3--:R-:W-:-:S07]  /*00b0*/  UISETP.GE.AND UP0, UPT, UR6, 0x1, UPT ;  /* 0x000000010600788c */ /* 0x008fce000bf06270 */
[----:B------:R-:W3:Y:S01]  /*00c0*/  S2UR UR20, SR_CTAID.Z ;  /* 0x00000000001479c3 */ /* 0x000ee20000002700 */
[----:B-1----:R-:W-:-:S06]  /*00d0*/  UIMAD UR7, UR7, UR4, URZ ;  /* 0x00000004070772a4 */ /* 0x002fcc000f8e02ff */
[----:B0-----:R-:W-:Y:S02]  /*00e0*/  VIADD R12, R12, UR7 ;  /* 0x000000070c0c7c36 */ /* 0x001fe40008000000 */
[----:B----4-:R-:W-:-:S05]  /*00f0*/  IMAD R14, R14, UR5, RZ ;  /* 0x000000050e0e7c24 */ /* 0x010fca000f8e02ff */
[----:B--2---:R-:W-:Y:S01]  /*0100*/  IADD3 R13, PT, PT, R14, R13, RZ ;  /* 0x0000000d0e0d7210 */ /* 0x004fe20007ffe0ff */
[----:B---3--:R-:W-:Y:S06]  /*0110*/  BRA.U !UP0, `(.L_x_0) ;  /* 0x0000001108887547 */ /* 0x008fec000b800000 */
[----:B------:R-:W0:Y:S01]  /*0120*/  S2UR UR6, SR_CgaCtaId ;  /* 0x00000000000679c3 */ /* 0x000e220000008800 */
[----:B------:R-:W-:Y:S01]  /*0130*/  UIADD3 UR15, UPT, UPT, UR11, 0x1f, URZ ;  /* 0x0000001f0b0f7890 */ /* 0x000fe2000fffe0ff */
[C---:B------:R-:W-:Y:S01]  /*0140*/  VIMNMX R0, PT, PT, R12.reuse, R13, !PT ;  /* 0x0000000d0c007248 */ /* 0x040fe20007fe0100 */
[----:B------:R-:W-:Y:S01]  /*0150*/  UMOV UR5, 0x400 ;  /* 0x0000040000057882 */ /* 0x000fe20000000000 */
[----:B------:R-:W-:Y:S01]  /*0160*/  IMAD R15, R12, UR11, R13 ;  /* 0x0000000b0c0f7c24 */ /* 0x000fe2000f8e020d */
[----:B------:R-:W-:Y:S01]  /*0170*/  UIMAD UR4, UR15, UR15, URZ ;  /* 0x0000000f0f0472a4 */ /* 0x000fe2000f8e02ff */
[----:B------:R-:W-:Y:S01]  /*0180*/  ISETP.GE.AND P5, PT, R0, UR11, PT ;  /* 0x0000000b00007c0c */ /* 0x000fe2000bfa6270 */
[----:B------:R-:W-:Y:S01]  /*0190*/  IMAD.MOV.U32 R0, RZ, RZ, RZ ;  /* 0x000000ffff007224 */ /* 0x000fe200078e00ff */
[----:B------:R-:W-:Y:S01]  /*01a0*/  ULOP3.LUT UR18, UR11, 0x7, URZ, 0xc0, !UPT ;  /* 0x000000070b127892 */ /* 0x000fe2000f8ec0ff */
[----:B------:R-:W-:Y:S01]  /*01b0*/  VIADD R14, R14, UR15 ;  /* 0x0000000f0e0e7c36 */ /* 0x000fe20008000000 */
[----:B------:R-:W-:-:S02]  /*01c0*/  ULOP3.LUT UR19, UR11, 0x3, URZ, 0xc0, !UPT ;  /* 0x000000030b137892 */ /* 0x000fc4000f8ec0ff */
[----:B------:R-:W-:Y:S02]  /*01d0*/  ULOP3.LUT UR9, UR11, 0x7ffffff8, URZ, 0xc0, !UPT ;  /* 0x7ffffff80b097892 */ /* 0x000fe4000f8ec0ff */
[----:B0-----:R-:W-:-:S04]  /*01e0*/  ULEA UR5, UR6, UR5, 0x18 ;  /* 0x0000000506057291 */ /* 0x001fc8000f8ec0ff */
[----:B------:R-:W-:-:S03]  /*01f0*/  ULEA UR8, UR4, UR5, 0x2 ;  /* 0x0000000504087291 */ /* 0x000fc6000f8e10ff */
[----:B------:R-:W-:-:S03]  /*0200*/  UMOV UR4, URZ ;  /* 0x000000ff00047c82 */ /* 0x000fc60008000000 */
[----:B------:R-:W-:-:S07]  /*0210*/  LEA R15, R15, UR8, 0x2 ;  /* 0x000000080f0f7c11 */ /* 0x000fce000f8e10ff */
.L_x_21:
[----:B------:R-:W0:Y:S01]  /*0220*/  S2R R23, SR_TID.Y ;  /* 0x0000000000177919 */ /* 0x000e220000002200 */
[----:B------:R-:W-:Y:S04]  /*0230*/  BSSY.RECONVERGENT B0, `(.L_x_1) ;  /* 0x000000b000007945 */ /* 0x000fe80003800200 */
[----:B-12---:R-:W-:Y:S05]  /*0240*/  @P5 BRA `(.L_x_2) ;  /* 0x0000000000245947 */ /* 0x006fea0003800000 */
[----:B------:R-:W1:Y:S01]  /*0250*/  LDCU UR5, c[0x0][0x398] ;  /* 0x00007300ff0577ac */ /* 0x000e620008000800 */
[----:B------:R-:W2:Y:S08]  /*0260*/  LDC R5, c[0x0][0x3a8] ;  /* 0x0000ea00ff057b82 */ /* 0x000eb00000000800 */
[----:B------:R-:W3:Y:S01]  /*0270*/  LDC.64 R2, c[0x0][0x388] ;  /* 0x0000e200ff027b82 */ /* 0x000ee20000000a00 */
[----:B-1----:R-:W-:-:S06]  /*0280*/  UIMAD UR5, UR20, UR5, UR4 ;  /* 0x00000005140572a4 */ /* 0x002fcc000f8e0204 */
[----:B--2---:R-:W-:-:S04]  /*0290*/  IMAD R4, R5, UR5, R12 ;  /* 0x0000000505047c24 */ /* 0x004fc8000f8e020c */
[----:B------:R-:W-:-:S04]  /*02a0*/  IMAD R5, R4, R5, R13 ;  /* 0x0000000504057224 */ /* 0x000fc800078e020d */
[----:B---3--:R-:W-:-:S06]  /*02b0*/  IMAD.WIDE R2, R5, 0x4, R2 ;  /* 0x0000000405027825 */ /* 0x008fcc00078e0202 */
[----:B------:R-:W2:Y:S04]  /*02c0*/  LDG.E R2, desc[UR16][R2.64] ;  /* 0x0000001002027981 */ /* 0x000ea8000c1e1900 */
[----:B--2---:R1:W-:Y:S02]  /*02d0*/  STS [R15], R2 ;  /* 0x000000020f007388 */ /* 0x0043e40000000800 */
.L_x_2:
[----:B------:R-:W-:Y:S05]  /*02e0*/  BSYNC.RECONVERGENT B0 ;  /* 0x0000000000007941 */ /* 0x000fea0003800200 */
.L_x_1:
[----:B------:R-:W-:Y:S01]  /*02f0*/  BAR.SYNC.DEFER_BLOCKING 0x0 ;  /* 0x0000000000007b1d */ /* 0x000fe20000010000 */
[----:B0-----:R-:W-:-:S05]  /*0300*/  ISETP.GE.AND P0, PT, R23, UR15, PT ;  /* 0x0000000f17007c0c */ /* 0x001fca000bf06270 */
[----:B------:R-:W0:Y:S01]  /*0310*/  LDCU.64 UR12, c[0x0][0x3a0] ;  /* 0x00007400ff0c77ac */ /* 0x000e220008000a00 */
[----:B------:R-:W-:Y:S07]  /*0320*/  BSSY.RECONVERGENT B1, `(.L_x_3) ;  /* 0x0000063000017945 */ /* 0x000fee0003800200 */
[----:B------:R-:W-:Y:S05]  /*0330*/  @P0 BRA `(.L_x_4) ;  /* 0x0000000400840947 */ /* 0x000fea0003800000 */
[----:B------:R-:W-:-:S07]  /*0340*/  MOV R17, R12 ;  /* 0x0000000c00117202 */ /* 0x000fce0000000f00 */
.L_x_12:
[----:B--2---:R-:W2:Y:S01]  /*0350*/  S2R R3, SR_TID.X ;  /* 0x0000000000037919 */ /* 0x004ea20000002100 */
[----:B------:R-:W-:Y:S01]  /*0360*/  BSSY.RECONVERGENT B0, `(.L_x_5) ;  /* 0x000005a000007945 */ /* 0x000fe20003800200 */
[----:B--2---:R-:W-:-:S13]  /*0370*/  ISETP.GE.AND P0, PT, R3, UR15, PT ;  /* 0x0000000f03007c0c */ /* 0x004fda000bf06270 */
[----:B------:R-:W-:Y:S05]  /*0380*/  @P0 BRA `(.L_x_6) ;  /* 0x00000004005c0947 */ /* 0x000fea0003800000 */
[----:B------:R-:W2:Y:S01]  /*0390*/  S2UR UR6, SR_CgaCtaId ;  /* 0x00000000000679c3 */ /* 0x000ea20000008800 */
[----:B------:R-:W3:Y:S01]  /*03a0*/  LDCU.64 UR10, c[0x0][0x3a0] ;  /* 0x00007400ff0a77ac */ /* 0x000ee20008000a00 */
[----:B------:R-:W-:Y:S01]  /*03b0*/  IMAD.IADD R4, R14, 0x1, -R13 ;  /* 0x000000010e047824 */ /* 0x000fe200078e0a0d */
[----:B------:R-:W-:Y:S01]  /*03c0*/  BSSY.RECONVERGENT B2, `(.L_x_7) ;  /* 0x0000033000027945 */ /* 0x000fe20003800200 */
[----:B-1----:R-:W-:Y:S01]  /*03d0*/  VIADD R2, R17, -UR7 ;  /* 0x8000000711027c36 */ /* 0x002fe20008000000 */
[----:B------:R-:W-:Y:S01]  /*03e0*/  UMOV UR5, 0x400 ;  /* 0x0000040000057882 */ /* 0x000fe20000000000 */
[----:B------:R-:W-:Y:S02]  /*03f0*/  PLOP3.LUT P0, PT, PT, PT, PT, 0x80, 0x8 ;  /* 0x000000000008781c */ /* 0x000fe40003f0f070 */
[----:B------:R-:W-:Y:S01]  /*0400*/  ISETP.GT.AND P1, PT, R4, 0x60, PT ;  /* 0x000000600400780c */ /* 0x000fe20003f24270 */
[----:B------:R-:W-:Y:S01]  /*0410*/  IMAD R2, R2, UR15, RZ ;  /* 0x0000000f02027c24 */ /* 0x000fe2000f8e02ff */
[----:B------:R-:W-:-:S02]  /*0420*/  MOV R19, R13 ;  /* 0x0000000d00137202 */ /* 0x000fc40000000f00 */
[----:B---3--:R-:W-:Y:S01]  /*0430*/  MOV R18, UR10 ;  /* 0x0000000a00127c02 */ /* 0x008fe20008000f00 */
[----:B------:R-:W-:Y:S01]  /*0440*/  IMAD.U32 R20, RZ, RZ, UR11 ;  /* 0x0000000bff147e24 */ /* 0x000fe2000f8e00ff */
[----:B--2---:R-:W-:-:S03]  /*0450*/  ULEA UR5, UR6, UR5, 0x18 ;  /* 0x0000000506057291 */ /* 0x004fc6000f8ec0ff */
[----:B------:R-:W-:-:S04]  /*0460*/  IMAD R21, R18, UR4, R17 ;  /* 0x0000000412157c24 */ /* 0x000fc8000f8e0211 */
[----:B------:R-:W-:Y:S01]  /*0470*/  IMAD R21, R21, R20, R13 ;  /* 0x0000001415157224 */ /* 0x000fe200078e020d */
[----:B------:R-:W-:-:S05]  /*0480*/  LEA R3, R3, UR5, 0x2 ;  /* 0x0000000503037c11 */ /* 0x000fca000f8e10ff */
[----:B------:R-:W-:Y:S01]  /*0490*/  IMAD R16, R2, 0x4, R3 ;  /* 0x0000000402107824 */ /* 0x000fe200078e0203 */
[----:B------:R-:W-:Y:S06]  /*04a0*/  @!P1 BRA `(.L_x_8) ;  /* 0x0000000000909947 */ /* 0x000fec0003800000 */
[----:B------:R-:W1:Y:S01]  /*04b0*/  LDC.64 R2, c[0x0][0x380] ;  /* 0x0000e000ff027b82 */ /* 0x000e620000000a00 */
[----:B------:R-:W-:Y:S01]  /*04c0*/  PLOP3.LUT P0, PT, PT, PT, PT, 0x8, 0x80 ;  /* 0x000000000080781c */ /* 0x000fe20003f0e170 */
[----:B------:R-:W-:-:S12]  /*04d0*/  VIADD R22, R14, 0xffffffa0 ;  /* 0xffffffa00e167836 */ /* 0x000fd80000000000 */
.L_x_9:
[----:B0-----:R-:W-:Y:S01]  /*04e0*/  IMAD.U32 R20, RZ, RZ, UR13 ;  /* 0x0000000dff147e24 */ /* 0x001fe2000f8e00ff */
[----:B------:R-:W-:Y:S01]  /*04f0*/  MOV R18, UR12 ;  /* 0x0000000c00127c02 */ /* 0x000fe20008000f00 */
[C---:B------:R-:W-:Y:S01]  /*0500*/  VIADD R9, R19.reuse, 0x60 ;  /* 0x0000006013097836 */ /* 0x040fe20000000000 */
[C---:B------:R-:W-:Y:S01]  /*0510*/  IADD3 R5, PT, PT, R19.reuse, 0x20, RZ ;  /* 0x0000002013057810 */ /* 0x040fe20007ffe0ff */
[C---:B------:R-:W-:Y:S01]  /*0520*/  VIADD R7, R19.reuse, 0x40 ;  /* 0x0000004013077836 */ /* 0x040fe20000000000 */
[-C--:B------:R-:W-:Y:S01]  /*0530*/  ISETP.GE.AND P2, PT, R19, R20.reuse, PT ;  /* 0x000000141300720c */ /* 0x080fe20003f46270 */
[----:B-1----:R-:W-:Y:S01]  /*0540*/  IMAD.WIDE R10, R21, 0x4, R2 ;  /* 0x00000004150a7825 */ /* 0x002fe200078e0202 */
[----:B------:R-:W-:Y:S02]  /*0550*/  ISETP.GE.AND P1, PT, R9, R20, PT ;  /* 0x000000140900720c */ /* 0x000fe40003f26270 */
[----:B------:R-:W-:Y:S02]  /*0560*/  IADD3 R9, PT, PT, R21, 0x60, RZ ;  /* 0x0000006015097810 */ /* 0x000fe40007ffe0ff */
[----:B------:R-:W-:-:S02]  /*0570*/  ISETP.GE.OR P1, PT, R17, R18, P1 ;  /* 0x000000121100720c */ /* 0x000fc40000f26670 */
[-C--:B------:R-:W-:Y:S01]  /*0580*/  ISETP.GE.AND P3, PT, R5, R20.reuse, PT ;  /* 0x000000140500720c */ /* 0x080fe20003f66270 */
[--C-:B------:R-:W-:Y:S01]  /*0590*/  IMAD.WIDE R8, R9, 0x4, R2.reuse ;  /* 0x0000000409087825 */ /* 0x100fe200078e0202 */
[----:B------:R-:W-:Y:S02]  /*05a0*/  ISETP.GE.AND P4, PT, R7, R20, PT ;  /* 0x000000140700720c */ /* 0x000fe40003f86270 */
[-C--:B------:R-:W-:Y:S01]  /*05b0*/  ISETP.GE.OR P3, PT, R17, R18.reuse, P3 ;  /* 0x000000121100720c */ /* 0x080fe20001f66670 */
[----:B------:R-:W-:Y:S01]  /*05c0*/  VIADD R5, R21, 0x20 ;  /* 0x0000002015057836 */ /* 0x000fe20000000000 */
[-C--:B------:R-:W-:Y:S01]  /*05d0*/  ISETP.GE.OR P4, PT, R17, R18.reuse, P4 ;  /* 0x000000121100720c */ /* 0x080fe20002786670 */
[----:B------:R-:W-:Y:S01]  /*05e0*/  VIADD R7, R21, 0x40 ;  /* 0x0000004015077836 */ /* 0x000fe20000000000 */
[----:B------:R-:W-:Y:S01]  /*05f0*/  ISETP.GE.OR P2, PT, R17, R18, P2 ;  /* 0x000000121100720c */ /* 0x000fe20001746670 */
[--C-:B------:R-:W-:Y:S02]  /*0600*/  IMAD.WIDE R4, R5, 0x4, R2.reuse ;  /* 0x0000000405047825 */ /* 0x100fe400078e0202 */
[----:B------:R-:W2:Y:S02]  /*0610*/  @!P1 LDG.E R9, desc[UR16][R8.64] ;  /* 0x0000001008099981 */ /* 0x000ea4000c1e1900 */
[----:B------:R-:W-:-:S04]  /*0620*/  IMAD.WIDE R6, R7, 0x4, R2 ;  /* 0x0000000407067825 */ /* 0x000fc800078e0202 */
[----:B------:R-:W3:Y:S04]  /*0630*/  @!P3 LDG.E R5, desc[UR16][R4.64] ;  /* 0x000000100405b981 */ /* 0x000ee8000c1e1900 */
[----:B------:R-:W4:Y:S04]  /*0640*/  @!P4 LDG.E R7, desc[UR16][R6.64] ;  /* 0x000000100607c981 */ /* 0x000f28000c1e1900 */
[----:B------:R-:W5:Y:S01]  /*0650*/  @!P2 LDG.E R11, desc[UR16][R10.64] ;  /* 0x000000100a0ba981 */ /* 0x000f62000c1e1900 */
[----:B------:R-:W-:Y:S02]  /*0660*/  VIADD R19, R19, 0x80 ;  /* 0x0000008013137836 */ /* 0x000fe40000000000 */
[----:B------:R-:W-:Y:S01]  /*0670*/  VIADD R21, R21, 0x80 ;  /* 0x0000008015157836 */ /* 0x000fe20000000000 */
[----:B--2---:R-:W-:Y:S02]  /*0680*/  @!P1 STS [R16+0x180], R9 ;  /* 0x0001800910009388 */ /* 0x004fe40000000800 */
[----:B------:R-:W-:-:S02]  /*0690*/  ISETP.GE.AND P1, PT, R19, R22, PT ;  /* 0x000000161300720c */ /* 0x000fc40003f26270 */
[----:B---3--:R-:W-:Y:S04]  /*06a0*/  @!P3 STS [R16+0x80], R5 ;  /* 0x000080051000b388 */ /* 0x008fe80000000800 */
[----:B----4-:R-:W-:Y:S04]  /*06b0*/  @!P4 STS [R16+0x100], R7 ;  /* 0x000100071000c388 */ /* 0x010fe80000000800 */
[----:B-----5:R0:W-:Y:S02]  /*06c0*/  @!P2 STS [R16], R11 ;  /* 0x0000000b1000a388 */ /* 0x0201e40000000800 */
[----:B0-----:R-:W-:Y:S01]  /*06d0*/  IADD3 R16, PT, PT, R16, 0x200, RZ ;  /* 0x0000020010107810 */ /* 0x001fe20007ffe0ff */
[----:B------:R-:W-:Y:S06]  /*06e0*/  @!P1 BRA `(.L_x_9) ;  /* 0xfffffffc007c9947 */ /* 0x000fec000383ffff */
.L_x_8:
[----:B0-----:R-:W-:Y:S05]  /*06f0*/  BSYNC.RECONVERGENT B2 ;  /* 0x0000000000027941 */ /* 0x001fea0003800200 */
.L_x_7:
[----:B------:R-:W-:Y:S01]  /*0700*/  IMAD.IADD R2, R14, 0x1, -R19 ;  /* 0x000000010e027824 */ /* 0x000fe200078e0a13 */
[----:B------:R-:W-:Y:S04]  /*0710*/  BSSY.RECONVERGENT B2, `(.L_x_10) ;  /* 0x0000015000027945 */ /* 0x000fe80003800200 */
[----:B------:R-:W-:-:S13]  /*0720*/  ISETP.GT.AND P1, PT, R2, 0x20, PT ;  /* 0x000000200200780c */ /* 0x000fda0003f24270 */
[----:B------:R-:W-:Y:S05]  /*0730*/  @!P1 BRA `(.L_x_11) ;  /* 0x0000000000489947 */ /* 0x000fea0003800000 */
[----:B------:R-:W0:Y:S01]  /*0740*/  LDC.64 R2, c[0x0][0x380] ;  /* 0x0000e000ff027b82 */ /* 0x000e220000000a00 */
[C---:B------:R-:W-:Y:S01]  /*0750*/  VIADD R7, R19.reuse, 0x20 ;  /* 0x0000002013077836 */ /* 0x040fe20000000000 */
[-C--:B------:R-:W-:Y:S02]  /*0760*/  ISETP.GE.AND P0, PT, R19, R20.reuse, PT ;  /* 0x000000141300720c */ /* 0x080fe40003f06270 */
[----:B------:R-:W-:Y:S02]  /*0770*/  IADD3 R9, PT, PT, R21, 0x20, RZ ;  /* 0x0000002015097810 */ /* 0x000fe40007ffe0ff */
[----:B------:R-:W-:Y:S02]  /*0780*/  ISETP.GE.AND P1, PT, R7, R20, PT ;  /* 0x000000140700720c */ /* 0x000fe40003f26270 */
[CC--:B------:R-:W-:Y:S02]  /*0790*/  ISETP.GE.OR P0, PT, R17.reuse, R18.reuse, P0 ;  /* 0x000000121100720c */ /* 0x0c0fe40000706670 */
[----:B------:R-:W-:Y:S01]  /*07a0*/  ISETP.GE.OR P1, PT, R17, R18, P1 ;  /* 0x000000121100720c */ /* 0x000fe20000f26670 */
[----:B0-----:R-:W-:-:S04]  /*07b0*/  IMAD.WIDE R4, R21, 0x4, R2 ;  /* 0x0000000415047825 */ /* 0x001fc800078e0202 */
[----:B------:R-:W-:-:S06]  /*07c0*/  IMAD.WIDE R2, R9, 0x4, R2 ;  /* 0x0000000409027825 */ /* 0x000fcc00078e0202 */
[----:B------:R-:W2:Y:S04]  /*07d0*/  @!P0 LDG.E R5, desc[UR16][R4.64] ;  /* 0x0000001004058981 */ /* 0x000ea8000c1e1900 */
[----:B------:R-:W3:Y:S01]  /*07e0*/  @!P1 LDG.E R3, desc[UR16][R2.64] ;  /* 0x0000001002039981 */ /* 0x000ee2000c1e1900 */
[----:B------:R-:W-:Y:S01]  /*07f0*/  VIADD R6, R16, 0x80 ;  /* 0x0000008010067836 */ /* 0x000fe20000000000 */
[----:B------:R-:W-:Y:S01]  /*0800*/  IADD3 R21, PT, PT, R9, 0x20, RZ ;  /* 0x0000002009157810 */ /* 0x000fe20007ffe0ff */
[----:B------:R-:W-:Y:S01]  /*0810*/  VIADD R19, R7, 0x20 ;  /* 0x0000002007137836 */ /* 0x000fe20000000000 */
[----:B--2---:R-:W-:Y:S01]  /*0820*/  @!P0 STS [R16], R5 ;  /* 0x0000000510008388 */ /* 0x004fe20000000800 */
[----:B------:R-:W-:-:S03]  /*0830*/  PLOP3.LUT P0, PT, PT, PT, PT, 0x8, 0x80 ;  /* 0x000000000080781c */ /* 0x000fc60003f0e170 */
[----:B---3--:R0:W-:Y:S02]  /*0840*/  @!P1 STS [R16+0x80], R3 ;  /* 0x0000800310009388 */ /* 0x0081e40000000800 */
[----:B0-----:R-:W-:-:S08]  /*0850*/  VIADD R16, R6, 0x80 ;  /* 0x0000008006107836 */ /* 0x001fd00000000000 */
.L_x_11:
[----:B------:R-:W-:Y:S05]  /*0860*/  BSYNC.RECONVERGENT B2 ;  /* 0x0000000000027941 */ /* 0x000fea0003800200 */
.L_x_10:
[----:B------:R-:W-:-:S13]  /*0870*/  ISETP.LT.OR P0, PT, R19, R14, P0 ;  /* 0x0000000e1300720c */ /* 0x000fda0000701670 */
[----:B------:R-:W-:Y:S05]  /*0880*/  @!P0 BRA `(.L_x_6) ;  /* 0x00000000001c8947 */ /* 0x000fea0003800000 */
[----:B------:R-:W0:Y:S01]  /*0890*/  LDC.64 R2, c[0x0][0x380] ;  /* 0x0000e000ff027b82 */ /* 0x000e220000000a00 */
[----:B------:R-:W-:-:S04]  /*08a0*/  ISETP.GE.AND P0, PT, R19, R20, PT ;  /* 0x000000141300720c */ /* 0x000fc80003f06270 */
[----:B------:R-:W-:Y:S01]  /*08b0*/  ISETP.GE.OR P0, PT, R17, R18, P0 ;  /* 0x000000121100720c */ /* 0x000fe20000706670 */
[----:B0-----:R-:W-:-:S12]  /*08c0*/  IMAD.WIDE R2, R21, 0x4, R2 ;  /* 0x0000000415027825 */ /* 0x001fd800078e0202 */
[----:B------:R-:W-:Y:S05]  /*08d0*/  @P0 BRA `(.L_x_6) ;  /* 0x0000000000080947 */ /* 0x000fea0003800000 */
[----:B------:R-:W2:Y:S04]  /*08e0*/  LDG.E R3, desc[UR16][R2.64] ;  /* 0x0000001002037981 */ /* 0x000ea8000c1e1900 */
[----:B--2---:R2:W-:Y:S02]  /*08f0*/  STS [R16], R3 ;  /* 0x0000000310007388 */ /* 0x0045e40000000800 */
.L_x_6:
[----:B0-----:R-:W-:Y:S05]  /*0900*/  BSYNC.RECONVERGENT B0 ;  /* 0x0000000000007941 */ /* 0x001fea0003800200 */
.L_x_5:
[----:B------:R-:W-:Y:S01]  /*0910*/  UIADD3 UR5, UPT, UPT, UR15, UR7, URZ ;  /* 0x000000070f057290 */ /* 0x000fe2000fffe0ff */
[----:B------:R-:W-:-:S05]  /*0920*/  VIADD R17, R17, 0x20 ;  /* 0x0000002011117836 */ /* 0x000fca0000000000 */
[----:B------:R-:W-:-:S13]  /*0930*/  ISETP.GE.AND P0, PT, R17, UR5, PT ;  /* 0x0000000511007c0c */ /* 0x000fda000bf06270 */
[----:B------:R-:W-:Y:S05]  /*0940*/  @!P0 BRA `(.L_x_12) ;  /* 0xfffffff800808947 */ /* 0x000fea000383ffff */
.L_x_4:
[----:B0-----:R-:W-:Y:S05]  /*0950*/  BSYNC.RECONVERGENT B1 ;  /* 0x0000000000017941 */ /* 0x001fea0003800200 */
.L_x_3:
[----:B------:R-:W0:Y:S02]  /*0960*/  LDCU UR11, c[0x0][0x3a8] ;  /* 0x00007500ff0b77ac */ /* 0x000e240008000800 */
[----:B0-----:R-:W-:Y:S01]  /*0970*/  UISETP.GE.AND UP0, UPT, UR11, 0x1, UPT ;  /* 0x000000010b00788c */ /* 0x001fe2000bf06270 */
[----:B------:R-:W-:Y:S08]  /*0980*/  BAR.SYNC.DEFER_BLOCKING 0x0 ;  /* 0x0000000000007b1d */ /* 0x000ff00000010000 */
[----:B------:R-:W-:Y:S05]  /*0990*/  BRA.U !UP0, `(.L_x_13) ;  /* 0x0000000908587547 */ /* 0x000fea000b800000 */
[----:B------:R-:W-:-:S05]  /*09a0*/  UMOV UR5, URZ ;  /* 0x000000ff00057c82 */ /* 0x000fca0008000000 */
.L_x_20:
[----:B--2---:R-:W0:Y:S01]  /*09b0*/  S2R R3, SR_TID.X ;  /* 0x0000000000037919 */ /* 0x004e220000002100 */
[----:B------:R-:W2:Y:S01]  /*09c0*/  LDCU UR11, c[0x0][0x3a8] ;  /* 0x00007500ff0b77ac */ /* 0x000ea20008000800 */
[----:B-1----:R-:W-:Y:S01]  /*09d0*/  IADD3 R2, PT, PT, R23, UR5, RZ ;  /* 0x0000000517027c10 */ /* 0x002fe2000fffe0ff */
[----:B------:R-:W-:Y:S01]  /*09e0*/  VIADD R4, R12, UR5 ;  /* 0x000000050c047c36 */ /* 0x000fe20008000000 */
[----:B------:R-:W-:Y:S01]  /*09f0*/  UMOV UR12, UR5 ;  /* 0x00000005000c7c82 */ /* 0x000fe20008000000 */
[----:B------:R-:W-:Y:S01]  /*0a00*/  UIADD3 UR5, UPT, UPT, UR5, 0x1, URZ ;  /* 0x0000000105057890 */ /* 0x000fe2000fffe0ff */
[----:B------:R-:W-:Y:S01]  /*0a10*/  UMOV UR6, URZ ;  /* 0x000000ff00067c82 */ /* 0x000fe20008000000 */
[----:B--2---:R-:W-:Y:S02]  /*0a20*/  UISETP.GE.U32.AND UP1, UPT, UR11, 0x8, UPT ;  /* 0x000000080b00788c */ /* 0x004fe4000bf26070 */
[----:B------:R-:W-:Y:S01]  /*0a30*/  UISETP.NE.AND UP0, UPT, UR5, UR11, UPT ;  /* 0x0000000b0500728c */ /* 0x000fe2000bf05270 */
[----:B0-----:R-:W-:-:S06]  /*0a40*/  IMAD R2, R2, UR15, R3 ;  /* 0x0000000f02027c24 */ /* 0x001fcc000f8e0203 */
[----:B------:R-:W-:Y:S05]  /*0a50*/  BRA.U !UP1, `(.L_x_14) ;  /* 0x0000000109e07547 */ /* 0x000fea000b800000 */
[----:B------:R-:W0:Y:S01]  /*0a60*/  S2UR UR10, SR_CgaCtaId ;  /* 0x00000000000a79c3 */ /* 0x000e220000008800 */
[----:B------:R-:W1:Y:S01]  /*0a70*/  LDCU UR13, c[0x0][0x3a0] ;  /* 0x00007400ff0d77ac */ /* 0x000e620008000800 */
[----:B------:R-:W-:Y:S01]  /*0a80*/  UMOV UR6, 0x400 ;  /* 0x0000040000067882 */ /* 0x000fe20000000000 */
[----:B------:R-:W2:Y:S01]  /*0a90*/  LDCU UR11, c[0x0][0x3a8] ;  /* 0x00007500ff0b77ac */ /* 0x000ea20008000800 */
[----:B------:R-:W3:Y:S01]  /*0aa0*/  LDCU UR14, c[0x0][0x3a4] ;  /* 0x00007480ff0e77ac */ /* 0x000ee20008000800 */
[----:B-1----:R-:W-:Y:S01]  /*0ab0*/  ISETP.GE.AND P0, PT, R4, UR13, PT ;  /* 0x0000000d04007c0c */ /* 0x002fe2000bf06270 */
[----:B0-----:R-:W-:-:S03]  /*0ac0*/  ULEA UR13, UR10, UR6, 0x18 ;  /* 0x000000060a0d7291 */ /* 0x001fc6000f8ec0ff */
[----:B--23--:R-:W-:-:S09]  /*0ad0*/  UMOV UR6, URZ ;  /* 0x000000ff00067c82 */ /* 0x00cfd20008000000 */
.L_x_15:
[----:B------:R-:W-:Y:S01]  /*0ae0*/  VIADD R11, R13, UR6 ;  /* 0x000000060d0b7c36 */ /* 0x000fe20008000000 */
[----:B------:R-:W-:-:S03]  /*0af0*/  UIMAD UR10, UR12, UR11, UR6 ;  /* 0x0000000b0c0a72a4 */ /* 0x000fc6000f8e0206 */
[C---:B------:R-:W-:Y:S01]  /*0b00*/  VIADD R4, R11.reuse, 0x2 ;  /* 0x000000020b047836 */ /* 0x040fe20000000000 */
[C---:B------:R-:W-:Y:S01]  /*0b10*/  IADD3 R3, PT, PT, R11.reuse, 0x1, RZ ;  /* 0x000000010b037810 */ /* 0x040fe20007ffe0ff */
[----:B------:R-:W-:Y:S01]  /*0b20*/  ULEA UR10, UR10, UR8, 0x2 ;  /* 0x000000080a0a7291 */ /* 0x000fe2000f8e10ff */
[C---:B------:R-:W-:Y:S01]  /*0b30*/  ISETP.GE.OR P2, PT, R11.reuse, UR14, P0 ;  /* 0x0000000e0b007c0c */ /* 0x040fe20008746670 */
[----:B------:R-:W-:Y:S01]  /*0b40*/  VIADD R10, R11, 0x4 ;  /* 0x000000040b0a7836 */ /* 0x000fe20000000000 */
[----:B------:R-:W-:Y:S01]  /*0b50*/  ISETP.GE.OR P6, PT, R3, UR14, P0 ;  /* 0x0000000e03007c0c */ /* 0x000fe200087c6670 */
[----:B------:R-:W-:Y:S01]  /*0b60*/  VIADD R3, R2, UR6 ;  /* 0x0000000602037c36 */ /* 0x000fe20008000000 */
[----:B------:R-:W-:Y:S01]  /*0b70*/  ISETP.GE.OR P4, PT, R4, UR14, P0 ;  /* 0x0000000e04007c0c */ /* 0x000fe20008786670 */
[----:B------:R-:W-:Y:S01]  /*0b80*/  UIADD3 UR6, UPT, UPT, UR6, 0x8, URZ ;  /* 0x0000000806067890 */ /* 0x000fe2000fffe0ff */
[----:B------:R-:W-:Y:S02]  /*0b90*/  IADD3 R9, PT, PT, R11, 0x3, RZ ;  /* 0x000000030b097810 */ /* 0x000fe40007ffe0ff */
[----:B------:R-:W-:Y:S01]  /*0ba0*/  LEA R17, R3, UR13, 0x2 ;  /* 0x0000000d03117c11 */ /* 0x000fe2000f8e10ff */
[----:B------:R-:W-:Y:S01]  /*0bb0*/  UISETP.NE.AND UP1, UPT, UR6, UR9, UPT ;  /* 0x000000090600728c */ /* 0x000fe2000bf25270 */
[----:B------:R-:W-:Y:S01]  /*0bc0*/  ISETP.GE.OR P1, PT, R9, UR14, P0 ;  /* 0x0000000e09007c0c */ /* 0x000fe20008726670 */
[----:B------:R-:W-:Y:S01]  /*0bd0*/  VIADD R9, R11, 0x5 ;  /* 0x000000050b097836 */ /* 0x000fe20000000000 */
[----:B------:R-:W-:Y:S01]  /*0be0*/  ISETP.GE.OR P3, PT, R10, UR14, P0 ;  /* 0x0000000e0a007c0c */ /* 0x000fe20008766670 */
[----:B------:R-:W-:Y:S04]  /*0bf0*/  @!P2 LDS R3, [R17] ;  /* 0x000000001103a984 */ /* 0x000fe80000000800 */
[----:B------:R-:W0:Y:S04]  /*0c00*/  @!P2 LDS R4, [UR10] ;  /* 0x0000000aff04a984 */ /* 0x000e280008000800 */
[----:B------:R-:W-:Y:S04]  /*0c10*/  @!P6 LDS R5, [R17+0x4] ;  /* 0x000004001105e984 */ /* 0x000fe80000000800 */
[----:B------:R-:W1:Y:S04]  /*0c20*/  @!P6 LDS R6, [UR10+0x4] ;  /* 0x0000040aff06e984 */ /* 0x000e680008000800 */
[----:B------:R-:W-:Y:S04]  /*0c30*/  @!P4 LDS R7, [R17+0x8] ;  /* 0x000008001107c984 */ /* 0x000fe80000000800 */
[----:B------:R-:W2:Y:S01]  /*0c40*/  @!P4 LDS R8, [UR10+0x8] ;  /* 0x0000080aff08c984 */ /* 0x000ea20008000800 */
[----:B0-----:R-:W-:Y:S01]  /*0c50*/  @!P2 FFMA R0, R3, R4, R0 ;  /* 0x000000040300a223 */ /* 0x001fe20000000000 */
[----:B------:R-:W-:-:S02]  /*0c60*/  IADD3 R3, PT, PT, R11, 0x6, RZ ;  /* 0x000000060b037810 */ /* 0x000fc40007ffe0ff */
[----:B------:R-:W-:Y:S01]  /*0c70*/  @!P1 LDS R4, [UR10+0xc] ;  /* 0x00000c0aff049984 */ /* 0x000fe20008000800 */
[----:B------:R-:W-:Y:S01]  /*0c80*/  ISETP.GE.OR P2, PT, R9, UR14, P0 ;  /* 0x0000000e09007c0c */ /* 0x000fe20008746670 */
[----:B-1----:R-:W-:Y:S01]  /*0c90*/  @!P6 FFMA R0, R5, R6, R0 ;  /* 0x000000060500e223 */ /* 0x002fe20000000000 */
[----:B------:R-:W-:Y:S01]  /*0ca0*/  VIADD R5, R11, 0x7 ;  /* 0x000000070b057836 */ /* 0x000fe20000000000 */
[----:B------:R-:W-:Y:S01]  /*0cb0*/  ISETP.GE.OR P6, PT, R3, UR14, P0 ;  /* 0x0000000e03007c0c */ /* 0x000fe200087c6670 */
[----:B------:R-:W-:Y:S04]  /*0cc0*/  @!P3 LDS R6, [UR10+0x10] ;  /* 0x0000100aff06b984 */ /* 0x000fe80008000800 */
[----:B------:R-:W0:Y:S01]  /*0cd0*/  @!P1 LDS R3, [R17+0xc] ;  /* 0x00000c0011039984 */ /* 0x000e220000000800 */
[----:B--2---:R-:W-:Y:S01]  /*0ce0*/  @!P4 FFMA R0, R7, R8, R0 ;  /* 0x000000080700c223 */ /* 0x004fe20000000000 */
[----:B------:R-:W-:-:S02]  /*0cf0*/  ISETP.GE.OR P4, PT, R5, UR14, P0 ;  /* 0x0000000e05007c0c */ /* 0x000fc40008786670 */
[----:B------:R-:W1:Y:S04]  /*0d00*/  @!P3 LDS R5, [R17+0x10] ;  /* 0x000010001105b984 */ /* 0x000e680000000800 */
[----:B------:R-:W-:Y:S04]  /*0d10*/  @!P2 LDS R7, [R17+0x14] ;  /* 0x000014001107a984 */ /* 0x000fe80000000800 */
[----:B------:R-:W2:Y:S04]  /*0d20*/  @!P2 LDS R8, [UR10+0x14] ;  /* 0x0000140aff08a984 */ /* 0x000ea80008000800 */
[----:B------:R-:W-:Y:S04]  /*0d30*/  @!P6 LDS R9, [R17+0x18] ;  /* 0x000018001109e984 */ /* 0x000fe80000000800 */
[----:B------:R-:W3:Y:S04]  /*0d40*/  @!P6 LDS R10, [UR10+0x18] ;  /* 0x0000180aff0ae984 */ /* 0x000ee80008000800 */
[----:B------:R-:W-:Y:S04]  /*0d50*/  @!P4 LDS R11, [R17+0x1c] ;  /* 0x00001c00110bc984 */ /* 0x000fe80000000800 */
[----:B------:R-:W4:Y:S01]  /*0d60*/  @!P4 LDS R16, [UR10+0x1c] ;  /* 0x00001c0aff10c984 */ /* 0x000f220008000800 */
[----:B0-----:R-:W-:-:S04]  /*0d70*/  @!P1 FFMA R0, R3, R4, R0 ;  /* 0x0000000403009223 */ /* 0x001fc80000000000 */
[----:B-1----:R-:W-:-:S04]  /*0d80*/  @!P3 FFMA R0, R5, R6, R0 ;  /* 0x000000060500b223 */ /* 0x002fc80000000000 */
[----:B--2---:R-:W-:-:S04]  /*0d90*/  @!P2 FFMA R0, R7, R8, R0 ;  /* 0x000000080700a223 */ /* 0x004fc80000000000 */
[----:B---3--:R-:W-:-:S04]  /*0da0*/  @!P6 FFMA R0, R9, R10, R0 ;  /* 0x0000000a0900e223 */ /* 0x008fc80000000000 */
[----:B----4-:R-:W-:Y:S01]  /*0db0*/  @!P4 FFMA R0, R11, R16, R0 ;  /* 0x000000100b00c223 */ /* 0x010fe20000000000 */
[----:B------:R-:W-:Y:S06]  /*0dc0*/  BRA.U UP1, `(.L_x_15) ;  /* 0xfffffffd01447547 */ /* 0x000fec000b83ffff */
[----:B------:R-:W-:-:S05]  /*0dd0*/  UMOV UR6, UR9 ;  /* 0x0000000900067c82 */ /* 0x000fca0008000000 */
.L_x_14:
[----:B------:R-:W-:-:S09]  /*0de0*/  UISETP.NE.AND UP1, UPT, UR18, URZ, UPT ;  /* 0x000000ff1200728c */ /* 0x000fd2000bf25270 */
[----:B------:R-:W-:Y:S05]  /*0df0*/  BRA.U !UP1, `(.L_x_16) ;  /* 0x00000005093c7547 */ /* 0x000fea000b800000 */
[----:B------:R-:W-:Y:S02]  /*0e00*/  UIADD3 UR10, UPT, UPT, UR18, -0x1, URZ ;  /* 0xffffffff120a7890 */ /* 0x000fe4000fffe0ff */
[----:B------:R-:W-:Y:S02]  /*0e10*/  UISETP.NE.AND UP2, UPT, UR19, URZ, UPT ;  /* 0x000000ff1300728c */ /* 0x000fe4000bf45270 */
[----:B------:R-:W-:-:S09]  /*0e20*/  UISETP.GE.U32.AND UP1, UPT, UR10, 0x3, UPT ;  /* 0x000000030a00788c */ /* 0x000fd2000bf26070 */
[----:B------:R-:W-:Y:S05]  /*0e30*/  BRA.U !UP1, `(.L_x_17) ;  /* 0x00000001097c7547 */ /* 0x000fea000b800000 */
[----:B------:R-:W0:Y:S01]  /*0e40*/  LDCU.64 UR22, c[0x0][0x3a0] ;  /* 0x00007400ff1677ac */ /* 0x000e220008000a00 */
[----:B------:R-:W1:Y:S01]  /*0e50*/  S2UR UR14, SR_CgaCtaId ;  /* 0x00000000000e79c3 */ /* 0x000e620000008800 */
[----:B------:R-:W-:Y:S01]  /*0e60*/  VIADD R3, R12, UR12 ;  /* 0x0000000c0c037c36 */ /* 0x000fe20008000000 */
[----:B------:R-:W-:Y:S01]  /*0e70*/  IADD3 R4, PT, PT, R13, UR6, RZ ;  /* 0x000000060d047c10 */ /* 0x000fe2000fffe0ff */
[----:B------:R-:W-:Y:S01]  /*0e80*/  UMOV UR13, 0x400 ;  /* 0x00000400000d7882 */ /* 0x000fe20000000000 */
[----:B------:R-:W-:-:S03]  /*0e90*/  UIMAD UR10, UR12, UR11, UR6 ;  /* 0x0000000b0c0a72a4 */ /* 0x000fc6000f8e0206 */
[C---:B------:R-:W-:Y:S01]  /*0ea0*/  VIADD R5, R4.reuse, 0x2 ;  /* 0x0000000204057836 */ /* 0x040fe20000000000 */
[----:B------:R-:W-:Y:S01]  /*0eb0*/  ULEA UR10, UR10, UR8, 0x2 ;  /* 0x000000080a0a7291 */ /* 0x000fe2000f8e10ff */
[----:B0-----:R-:W-:Y:S01]  /*0ec0*/  ISETP.GE.AND P0, PT, R3, UR22, PT ;  /* 0x0000001603007c0c */ /* 0x001fe2000bf06270 */
[----:B------:R-:W-:-:S03]  /*0ed0*/  VIADD R3, R4, 0x1 ;  /* 0x0000000104037836 */ /* 0x000fc60000000000 */
[C---:B------:R-:W-:Y:S01]  /*0ee0*/  ISETP.GE.OR P1, PT, R4.reuse, UR23, P0 ;  /* 0x0000001704007c0c */ /* 0x040fe20008726670 */
[----:B------:R-:W-:Y:S01]  /*0ef0*/  VIADD R4, R4, 0x3 ;  /* 0x0000000304047836 */ /* 0x000fe20000000000 */
[----:B------:R-:W-:Y:S01]  /*0f00*/  ISETP.GE.OR P2, PT, R3, UR23, P0 ;  /* 0x0000001703007c0c */ /* 0x000fe20008746670 */
[----:B-1----:R-:W-:Y:S01]  /*0f10*/  ULEA UR13, UR14, UR13, 0x18 ;  /* 0x0000000d0e0d7291 */ /* 0x002fe2000f8ec0ff */
[----:B------:R-:W-:Y:S01]  /*0f20*/  IADD3 R3, PT, PT, R2, UR6, RZ ;  /* 0x0000000602037c10 */ /* 0x000fe2000fffe0ff */
[----:B------:R-:W-:Y:S01]  /*0f30*/  UIADD3 UR6, UPT, UPT, UR6, 0x4, URZ ;  /* 0x0000000406067890 */ /* 0x000fe2000fffe0ff */
[----:B------:R-:W-:Y:S02]  /*0f40*/  ISETP.GE.OR P3, PT, R5, UR23, P0 ;  /* 0x0000001705007c0c */ /* 0x000fe40008766670 */
[----:B------:R-:W-:Y:S02]  /*0f50*/  ISETP.GE.OR P0, PT, R4, UR23, P0 ;  /* 0x0000001704007c0c */ /* 0x000fe40008706670 */
[----:B------:R-:W-:-:S03]  /*0f60*/  LEA R11, R3, UR13, 0x2 ;  /* 0x0000000d030b7c11 */ /* 0x000fc6000f8e10ff */
[----:B------:R-:W-:Y:S04]  /*0f70*/  @!P1 LDS R4, [UR10] ;  /* 0x0000000aff049984 */ /* 0x000fe80008000800 */
[----:B------:R-:W0:Y:S04]  /*0f80*/  @!P1 LDS R3, [R11] ;  /* 0x000000000b039984 */ /* 0x000e280000000800 */
[----:B------:R-:W-:Y:S04]  /*0f90*/  @!P2 LDS R5, [R11+0x4] ;  /* 0x000004000b05a984 */ /* 0x000fe80000000800 */
[----:B------:R-:W1:Y:S04]  /*0fa0*/  @!P2 LDS R6, [UR10+0x4] ;  /* 0x0000040aff06a984 */ /* 0x000e680008000800 */
[----:B------:R-:W-:Y:S04]  /*0fb0*/  @!P3 LDS R7, [R11+0x8] ;  /* 0x000008000b07b984 */ /* 0x000fe80000000800 */
[----:B------:R-:W2:Y:S04]  /*0fc0*/  @!P3 LDS R8, [UR10+0x8] ;  /* 0x0000080aff08b984 */ /* 0x000ea80008000800 */
[----:B------:R-:W-:Y:S04]  /*0fd0*/  @!P0 LDS R9, [R11+0xc] ;  /* 0x00000c000b098984 */ /* 0x000fe80000000800 */
[----:B------:R-:W3:Y:S01]  /*0fe0*/  @!P0 LDS R10, [UR10+0xc] ;  /* 0x00000c0aff0a8984 */ /* 0x000ee20008000800 */
[----:B0-----:R-:W-:-:S04]  /*0ff0*/  @!P1 FFMA R0, R3, R4, R0 ;  /* 0x0000000403009223 */ /* 0x001fc80000000000 */
[----:B-1----:R-:W-:-:S04]  /*1000*/  @!P2 FFMA R0, R5, R6, R0 ;  /* 0x000000060500a223 */ /* 0x002fc80000000000 */
[----:B--2---:R-:W-:-:S04]  /*1010*/  @!P3 FFMA R0, R7, R8, R0 ;  /* 0x000000080700b223 */ /* 0x004fc80000000000 */
[----:B---3--:R-:W-:-:S07]  /*1020*/  @!P0 FFMA R0, R9, R10, R0 ;  /* 0x0000000a09008223 */ /* 0x008fce0000000000 */
.L_x_17:
[----:B------:R-:W-:Y:S05]  /*1030*/  BRA.U !UP2, `(.L_x_16) ;  /* 0x000000010aac7547 */ /* 0x000fea000b800000 */
[----:B------:R-:W-:Y:S01]  /*1040*/  UISETP.NE.AND UP1, UPT, UR19, 0x1, UPT ;  /* 0x000000011300788c */ /* 0x000fe2000bf25270 */
[----:B------:R-:W0:Y:S08]  /*1050*/  LDCU.64 UR24, c[0x0][0x3a0] ;  /* 0x00007400ff1877ac */ /* 0x000e300008000a00 */
[----:B------:R-:W-:Y:S05]  /*1060*/  BRA.U !UP1, `(.L_x_18) ;  /* 0x0000000109547547 */ /* 0x000fea000b800000 */
[----:B------:R-:W1:Y:S01]  /*1070*/  LDCU.64 UR22, c[0x0][0x3a0] ;  /* 0x00007400ff1677ac */ /* 0x000e620008000a00 */
[----:B------:R-:W2:Y:S01]  /*1080*/  S2UR UR13, SR_CgaCtaId ;  /* 0x00000000000d79c3 */ /* 0x000ea20000008800 */
[----:B------:R-:W-:Y:S01]  /*1090*/  IADD3 R4, PT, PT, R12, UR12, RZ ;  /* 0x0000000c0c047c10 */ /* 0x000fe2000fffe0ff */
[----:B------:R-:W-:Y:S01]  /*10a0*/  VIADD R3, R13, UR6 ;  /* 0x000000060d037c36 */ /* 0x000fe20008000000 */
[----:B------:R-:W-:Y:S01]  /*10b0*/  UMOV UR10, 0x400 ;  /* 0x00000400000a7882 */ /* 0x000fe20000000000 */
[----:B------:R-:W-:-:S04]  /*10c0*/  UIMAD UR14, UR12, UR11, UR6 ;  /* 0x0000000b0c0e72a4 */ /* 0x000fc8000f8e0206 */
[----:B------:R-:W-:Y:S01]  /*10d0*/  ULEA UR14, UR14, UR8, 0x2 ;  /* 0x000000080e0e7291 */ /* 0x000fe2000f8e10ff */
[----:B-1----:R-:W-:-:S04]  /*10e0*/  ISETP.GE.AND P0, PT, R4, UR22, PT ;  /* 0x0000001604007c0c */ /* 0x002fc8000bf06270 */
[C---:B------:R-:W-:Y:S02]  /*10f0*/  ISETP.GE.OR P1, PT, R3.reuse, UR23, P0 ;  /* 0x0000001703007c0c */ /* 0x040fe40008726670 */
[----:B------:R-:W-:Y:S01]  /*1100*/  IADD3 R3, PT, PT, R3, 0x1, RZ ;  /* 0x0000000103037810 */ /* 0x000fe20007ffe0ff */
[----:B--2---:R-:W-:-:S03]  /*1110*/  ULEA UR10, UR13, UR10, 0x18 ;  /* 0x0000000a0d0a7291 */ /* 0x004fc6000f8ec0ff */
[----:B------:R-:W-:Y:S01]  /*1120*/  ISETP.GE.OR P0, PT, R3, UR23, P0 ;  /* 0x0000001703007c0c */ /* 0x000fe20008706670 */
[----:B------:R-:W-:Y:S01]  /*1130*/  VIADD R3, R2, UR6 ;  /* 0x0000000602037c36 */ /* 0x000fe20008000000 */
[----:B------:R-:W-:-:S04]  /*1140*/  UIADD3 UR6, UPT, UPT, UR6, 0x2, URZ ;  /* 0x0000000206067890 */ /* 0x000fc8000fffe0ff */
[----:B------:R-:W-:Y:S01]  /*1150*/  LEA R7, R3, UR10, 0x2 ;  /* 0x0000000a03077c11 */ /* 0x000fe2000f8e10ff */
[----:B------:R-:W-:Y:S04]  /*1160*/  @!P1 LDS R4, [UR14] ;  /* 0x0000000eff049984 */ /* 0x000fe80008000800 */
[----:B------:R-:W1:Y:S04]  /*1170*/  @!P1 LDS R3, [R7] ;  /* 0x0000000007039984 */ /* 0x000e680000000800 */
[----:B------:R-:W-:Y:S04]  /*1180*/  @!P0 LDS R5, [R7+0x4] ;  /* 0x0000040007058984 */ /* 0x000fe80000000800 */
[----:B------:R-:W2:Y:S01]  /*1190*/  @!P0 LDS R6, [UR14+0x4] ;  /* 0x0000040eff068984 */ /* 0x000ea20008000800 */
[----:B-1----:R-:W-:-:S04]  /*11a0*/  @!P1 FFMA R0, R3, R4, R0 ;  /* 0x0000000403009223 */ /* 0x002fc80000000000 */
[----:B--2---:R-:W-:-:S07]  /*11b0*/  @!P0 FFMA R0, R5, R6, R0 ;  /* 0x0000000605008223 */ /* 0x004fce0000000000 */
.L_x_18:
[----:B------:R-:W-:Y:S01]  /*11c0*/  IADD3 R3, PT, PT, R13, UR6, RZ ;  /* 0x000000060d037c10 */ /* 0x000fe2000fffe0ff */
[----:B------:R-:W-:Y:S01]  /*11d0*/  VIADD R4, R12, UR12 ;  /* 0x0000000c0c047c36 */ /* 0x000fe20008000000 */
[----:B------:R-:W-:Y:S01]  /*11e0*/  ULOP3.LUT UP1, URZ, UR11, 0x1, URZ, 0xc0, !UPT ;  /* 0x000000010bff7892 */ /* 0x000fe2000f82c0ff */
[----:B------:R-:W-:Y:S01]  /*11f0*/  BSSY.RECONVERGENT B0, `(.L_x_16) ;  /* 0x000000f000007945 */ /* 0x000fe20003800200 */
[----:B0-----:R-:W-:-:S04]  /*1200*/  ISETP.GE.AND P0, PT, R3, UR25, PT ;  /* 0x0000001903007c0c */ /* 0x001fc8000bf06270 */
[----:B------:R-:W-:-:S04]  /*1210*/  ISETP.GE.OR P0, PT, R4, UR24, P0 ;  /* 0x0000001804007c0c */ /* 0x000fc80008706670 */
[----:B------:R-:W-:-:S13]  /*1220*/  PLOP3.LUT P0, PT, P0, PT, UP1, 0xd5, 0x5d ;  /* 0x00000000005d781c */ /* 0x000fda000070fa1d */
[----:B------:R-:W-:Y:S05]  /*1230*/  @P0 BRA `(.L_x_19) ;  /* 0x0000000000280947 */ /* 0x000fea0003800000 */
[----:B------:R-:W0:Y:S01]  /*1240*/  S2UR UR14, SR_CgaCtaId ;  /* 0x00000000000e79c3 */ /* 0x000e220000008800 */
[----:B------:R-:W-:Y:S02]  /*1250*/  UIMAD UR10, UR12, UR11, UR6 ;  /* 0x0000000b0c0a72a4 */ /* 0x000fe4000f8e0206 */
[----:B------:R-:W-:Y:S01]  /*1260*/  IADD3 R2, PT, PT, R2, UR6, RZ ;  /* 0x0000000602027c10 */ /* 0x000fe2000fffe0ff */
[----:B------:R-:W-:Y:S01]  /*1270*/  UMOV UR13, 0x400 ;  /* 0x00000400000d7882 */ /* 0x000fe20000000000 */
[----:B------:R-:W-:-:S09]  /*1280*/  ULEA UR10, UR10, UR8, 0x2 ;  /* 0x000000080a0a7291 */ /* 0x000fd2000f8e10ff */
[----:B------:R-:W-:Y:S01]  /*1290*/  LDS R4, [UR10] ;  /* 0x0000000aff047984 */ /* 0x000fe20008000800 */
[----:B0-----:R-:W-:-:S06]  /*12a0*/  ULEA UR13, UR14, UR13, 0x18 ;  /* 0x0000000d0e0d7291 */ /* 0x001fcc000f8ec0ff */
[----:B------:R-:W-:-:S05]  /*12b0*/  LEA R2, R2, UR13, 0x2 ;  /* 0x0000000d02027c11 */ /* 0x000fca000f8e10ff */
[----:B------:R-:W0:Y:S02]  /*12c0*/  LDS R3, [R2] ;  /* 0x0000000002037984 */ /* 0x000e240000000800 */
[----:B0-----:R-:W-:-:S07]  /*12d0*/  FFMA R0, R3, R4, R0 ;  /* 0x0000000403007223 */ /* 0x001fce0000000000 */
.L_x_19:
[----:B------:R-:W-:Y:S05]  /*12e0*/  BSYNC.RECONVERGENT B0 ;  /* 0x0000000000007941 */ /* 0x000fea0003800200 */
.L_x_16:
[----:B------:R-:W-:Y:S05]  /*12f0*/  BRA.U UP0, `(.L_x_20) ;  /* 0xfffffff500ac7547 */ /* 0x000fea000b83ffff */
.L_x_13:
[----:B------:R-:W0:Y:S01]  /*1300*/  LDCU UR5, c[0x0][0x398] ;  /* 0x00007300ff0577ac */ /* 0x000e220008000800 */
[----:B------:R-:W-:-:S04]  /*1310*/  UIADD3 UR4, UPT, UPT, UR4, 0x1, URZ ;  /* 0x0000000104047890 */ /* 0x000fc8000fffe0ff */
[----:B0-----:R-:W-:-:S09]  /*1320*/  UISETP.NE.AND UP0, UPT, UR4, UR5, UPT ;  /* 0x000000050400728c */ /* 0x001fd2000bf05270 */
[----:B------:R-:W-:Y:S05]  /*1330*/  BRA.U UP0, `(.L_x_21) ;  /* 0xffffffed00b87547 */ /* 0x000fea000b83ffff */
.L_x_0:
[----:B------:R-:W0:Y:S01]  /*1340*/  LDCU.64 UR12, c[0x0][0x3a0] ;  /* 0x00007400ff0c77ac */ /* 0x000e220008000a00 */
[----:B-12---:R-:W1:Y:S01]  /*1350*/  LDC.64 R2, c[0x0][0x390] ;  /* 0x0000e400ff027b82 */ /* 0x006e620000000a00 */
[----:B0-----:R-:W-:-:S04]  /*1360*/  UIADD3 UR5, UPT, UPT, -UR11, UR12, URZ ;  /* 0x0000000c0b057290 */ /* 0x001fc8000fffe1ff */
[----:B------:R-:W-:Y:S02]  /*1370*/  UIMAD UR6, UR5, UR20, UR20 ;  /* 0x00000014050672a4 */ /* 0x000fe4000f8e0214 */
[----:B------:R-:W-:-:S04]  /*1380*/  UIADD3 UR5, UPT, UPT, -UR11, UR13, URZ ;  /* 0x0000000d0b057290 */ /* 0x000fc8000fffe1ff */
[----:B------:R-:W-:-:S04]  /*1390*/  VIADD R12, R12, UR6 ;  /* 0x000000060c0c7c36 */ /* 0x000fc80008000000 */
[----:B------:R-:W-:-:S05]  /*13a0*/  IMAD R12, R12, UR5, R12 ;  /* 0x000000050c0c7c24 */ /* 0x000fca000f8e020c */
[----:B------:R-:W-:-:S05]  /*13b0*/  IADD3 R13, PT, PT, R13, R12, RZ ;  /* 0x0000000c0d0d7210 */ /* 0x000fca0007ffe0ff */
[----:B-1----:R-:W-:-:S05]  /*13c0*/  IMAD.WIDE R2, R13, 0x4, R2 ;  /* 0x000000040d027825 */ /* 0x002fca00078e0202 */
[----:B------:R-:W-:Y:S01]  /*13d0*/  STG.E desc[UR16][R2.64], R0 ;  /* 0x0000000002007986 */ /* 0x000fe2000c101910 */
[----:B------:R-:W-:Y:S05]  /*13e0*/  EXIT ;  /* 0x000000000000794d */ /* 0x000fea0003800000 */
.L_x_22:
[----:B------:R-:W-:-:S00]  /*13f0*/  BRA `(.L_x_22) ;  /* 0xfffffffc00fc7947 */ /* 0x000fc0000383ffff */
[----:B------:R-:W-:-:S00]  /*1400*/  NOP ;  /* 0x0000000000007918 */ /* 0x000fc00000000000 */
[----:B------:R-:W-:-:S00]  /*1410*/  NOP ;  /* 0x0000000000007918 */ /* 0x000fc00000000000 */
[----:B------:R-:W-:-:S00]  /*1420*/  NOP ;  /* 0x0000000000007918 */ /* 0x000fc00000000000 */
[----:B------:R-:W-:-:S00]  /*1430*/  NOP ;  /* 0x0000000000007918 */ /* 0x000fc00000000000 */
[----:B------:R-:W-:-:S00]  /*1440*/  NOP ;  /* 0x0000000000007918 */ /* 0x000fc00000000000 */
[----:B------:R-:W-:-:S00]  /*1450*/  NOP ;  /* 0x0000000000007918 */ /* 0x000fc00000000000 */
[----:B------:R-:W-:-:S00]  /*1460*/  NOP ;  /* 0x0000000000007918 */ /* 0x000fc00000000000 */
[----:B------:R-:W-:-:S00]  /*1470*/  NOP ;  /* 0x0000000000007918 */ /* 0x000fc00000000000 */
.L_x_109:


//--------------------- .text._Z38convLayer_forward_sample_naive_channelPfS_S_iiiii --------------------------
	.section	.text._Z38convLayer_forward_sample_naive_channelPfS_S_iiiii,"ax",@progbits
	.align	128
        .global         _Z38convLayer_forward_sample_naive_channelPfS_S_iiiii
        .type           _Z38convLayer_forward_sample_naive_channelPfS_S_iiiii,@function
        .size           _Z38convLayer_forward_sample_naive_channelPfS_S_iiiii,(.L_x_110 - _Z38convLayer_forward_sample_naive_channelPfS_S_iiiii)
        .other          _Z38convLayer_forward_sample_naive_channelPfS_S_iiiii,@"STO_CUDA_ENTRY STV_DEFAULT"
_Z38convLayer_forward_sample_naive_channelPfS_S_iiiii:
.text._Z38convLayer_forward_sample_naive_channelPfS_S_iiiii:
[----:B------:R-:W-:Y:S01]  /*0000*/  LDC R1, c[0x0][0x37c] ;  /* 0x0000df00ff017b82 */ /* 0x000fe20000000800 */
[----:B------:R-:W0:Y:S01]  /*0010*/  LDCU UR13, c[0x0][0x398] ;  /* 0x00007300ff0d77ac */ /* 0x000e220008000800 */
[----:B------:R-:W1:Y:S06]  /*0020*/  S2R R3, SR_TID.Y ;  /* 0x0000000000037919 */ /* 0x000e6c0000002200 */
[----:B------:R-:W1:Y:S01]  /*0030*/  LDC R16, c[0x0][0x364] ;  /* 0x0000d900ff107b82 */ /* 0x000e620000000800 */
[----:B------:R-:W-:Y:S01]  /*0040*/  HFMA2 R10, -RZ, RZ, 0, 0 ;  /* 0x00000000ff0a7431 */ /* 0x000fe200000001ff */
[----:B------:R-:W0:Y:S01]  /*0050*/  LDCU UR6, c[0x0][0x3a8] ;  /* 0x00007500ff0677ac */ /* 0x000e220008000800 */
[----:B------:R-:W2:Y:S01]  /*0060*/  S2R R5, SR_TID.X ;  /* 0x0000000000057919 */ /* 0x000ea20000002100 */
[----:B------:R-:W3:Y:S04]  /*0070*/  LDCU.64 UR10, c[0x0][0x358] ;  /* 0x00006b00ff0a77ac */ /* 0x000ee80008000a00 */
[----:B------:R-:W1:Y:S08]  /*0080*/  S2UR UR5, SR_CTAID.Y ;  /* 0x00000000000579c3 */ /* 0x000e700000002600 */
[----:B------:R-:W2:Y:S01]  /*0090*/  S2UR UR7, SR_CTAID.X ;  /* 0x00000000000779c3 */ /* 0x000ea20000002500 */
[----:B0-----:R-:W-:-:S07]  /*00a0*/  UISETP.LT.AND UP0, UPT, UR13, UR6, UPT ;  /* 0x000000060d00728c */ /* 0x001fce000bf01270 */
[----:B------:R-:W2:Y:S01]  /*00b0*/  LDC R12, c[0x0][0x360] ;  /* 0x0000d800ff0c7b82 */ /* 0x000ea20000000800 */
[----:B------:R-:W-:-:S04]  /*00c0*/  USEL UR4, UR13, UR6, UP0 ;  /* 0x000000060d047287 */ /* 0x000fc80008000000 */
[----:B------:R-:W-:-:S03]  /*00d0*/  UISETP.GE.AND UP0, UPT, UR4, 0x1, UPT ;  /* 0x000000010400788c */ /* 0x000fc6000bf06270 */
[----:B------:R-:W0:Y:S01]  /*00e0*/  S2UR UR12, SR_CTAID.Z ;  /* 0x00000000000c79c3 */ /* 0x000e220000002700 */
[----:B-1----:R-:W-:Y:S02]  /*00f0*/  IMAD R16, R16, UR5, R3 ;  /* 0x0000000510107c24 */ /* 0x002fe4000f8e0203 */
[----:B--2---:R-:W-:-:S03]  /*0100*/  IMAD R12, R12, UR7, R5 ;  /* 0x000000070c0c7c24 */ /* 0x004fc6000f8e0205 */
[----:B0--3--:R-:W-:Y:S05]  /*0110*/  BRA.U !UP0, `(.L_x_23) ;  /* 0x0000001108b47547 */ /* 0x009fea000b800000 */
[----:B------:R-:W0:Y:S01]  /*0120*/  LDC R11, c[0x0][0x39c] ;  /* 0x0000e700ff0b7b82 */ /* 0x000e220000000800 */
[----:B------:R-:W-:Y:S01]  /*0130*/  MOV R13, RZ ;  /* 0x000000ff000d7202 */ /* 0x000fe20000000f00 */
[----:B------:R-:W-:Y:S01]  /*0140*/  ULOP3.LUT UR7, UR6, 0x7, URZ, 0xc0, !UPT ;  /* 0x0000000706077892 */ /* 0x000fe2000f8ec0ff */
[----:B------:R-:W-:Y:S01]  /*0150*/  MOV R10, RZ ;  /* 0x000000ff000a7202 */ /* 0x000fe20000000f00 */
[----:B------:R-:W-:Y:S02]  /*0160*/  ULOP3.LUT UR8, UR6, 0x3, URZ, 0xc0, !UPT ;  /* 0x0000000306087892 */ /* 0x000fe4000f8ec0ff */
[----:B------:R-:W-:Y:S02]  /*0170*/  ULOP3.LUT UR9, UR6, 0x7ffffff8, URZ, 0xc0, !UPT ;  /* 0x7ffffff806097892 */ /* 0x000fe4000f8ec0ff */
[----:B------:R-:W-:Y:S02]  /*0180*/  UIMAD UR4, UR13, UR6, URZ ;  /* 0x000000060d0472a4 */ /* 0x000fe4000f8e02ff */
[----:B0-----:R-:W-:-:S10]  /*0190*/  IMAD R11, R11, UR13, RZ ;  /* 0x0000000d0b0b7c24 */ /* 0x001fd4000f8e02ff */
.L_x_31:
[----:B------:R-:W-:-:S07]  /*01a0*/  MOV R9, RZ ;  /* 0x000000ff00097202 */ /* 0x000fce0000000f00 */
.L_x_30:
[----:B------:R-:W0:Y:S01]  /*01b0*/  LDC R0, c[0x0][0x3a8] ;  /* 0x0000ea00ff007b82 */ /* 0x000e220000000800 */
[----:B------:R-:W-:Y:S01]  /*01c0*/  HFMA2 R17, -RZ, RZ, 0, 0 ;  /* 0x00000000ff117431 */ /* 0x000fe200000001ff */
[----:B------:R-:W-:Y:S02]  /*01d0*/  IADD3 R21, PT, PT, R16, R9, RZ ;  /* 0x0000000910157210 */ /* 0x000fe40007ffe0ff */
[----:B0-----:R-:W-:Y:S01]  /*01e0*/  ISETP.GE.U32.AND P0, PT, R0, 0x8, PT ;  /* 0x000000080000780c */ /* 0x001fe20003f06070 */
[----:B------:R-:W-:-:S12]  /*01f0*/  IMAD R19, R9, R0, RZ ;  /* 0x0000000009137224 */ /* 0x000fd800078e02ff */
[----:B------:R-:W-:Y:S05]  /*0200*/  @!P0 BRA `(.L_x_24) ;  /* 0x0000000800308947 */ /* 0x000fea0003800000 */
[----:B------:R-:W0:Y:S01]  /*0210*/  LDC.64 R14, c[0x0][0x398] ;  /* 0x0000e600ff0e7b82 */ /* 0x000e220000000a00 */
[----:B------:R-:W1:Y:S01]  /*0220*/  LDCU.64 UR14, c[0x0][0x3a0] ;  /* 0x00007400ff0e77ac */ /* 0x000e620008000a00 */
[----:B------:R-:W-:Y:S01]  /*0230*/  IADD3 R0, PT, PT, R16, R9, RZ ;  /* 0x0000000910007210 */ /* 0x000fe20007ffe0ff */
[----:B------:R-:W-:Y:S01]  /*0240*/  IMAD R26, R9, UR4, R13 ;  /* 0x00000004091a7c24 */ /* 0x000fe2000f8e020d */
[C---:B------:R-:W-:Y:S01]  /*0250*/  IADD3 R2, PT, PT, R19.reuse, 0x6, RZ ;  /* 0x0000000613027810 */ /* 0x040fe20007ffe0ff */
[----:B------:R-:W-:Y:S01]  /*0260*/  UIADD3 UR5, UPT, UPT, -UR9, URZ, URZ ;  /* 0x000000ff09057290 */ /* 0x000fe2000fffe1ff */
[C---:B------:R-:W-:Y:S01]  /*0270*/  IADD3 R3, PT, PT, R19.reuse, 0x5, RZ ;  /* 0x0000000513037810 */ /* 0x040fe20007ffe0ff */
[----:B------:R-:W2:Y:S01]  /*0280*/  LDCU UR6, c[0x0][0x3a4] ;  /* 0x00007480ff0677ac */ /* 0x000ea20008000800 */
[C---:B------:R-:W-:Y:S02]  /*0290*/  IADD3 R5, PT, PT, R19.reuse, 0x4, RZ ;  /* 0x0000000413057810 */ /* 0x040fe40007ffe0ff */
[----:B------:R-:W-:-:S02]  /*02a0*/  IADD3 R6, PT, PT, R19, 0x3, RZ ;  /* 0x0000000313067810 */ /* 0x000fc40007ffe0ff */
[----:B------:R-:W-:Y:S02]  /*02b0*/  IADD3 R7, PT, PT, R19, 0x2, RZ ;  /* 0x0000000213077810 */ /* 0x000fe40007ffe0ff */
[----:B------:R-:W-:Y:S02]  /*02c0*/  IADD3 R8, PT, PT, R12, 0x3, RZ ;  /* 0x000000030c087810 */ /* 0x000fe40007ffe0ff */
[----:B------:R-:W-:Y:S02]  /*02d0*/  IADD3 R17, PT, PT, R16, R9, RZ ;  /* 0x0000000910117210 */ /* 0x000fe40007ffe0ff */
[----:B-1----:R-:W-:Y:S01]  /*02e0*/  ISETP.GE.AND P0, PT, R0, UR14, PT ;  /* 0x0000000e00007c0c */ /* 0x002fe2000bf06270 */
[----:B------:R-:W-:Y:S01]  /*02f0*/  IMAD R21, R21, UR15, R12 ;  /* 0x0000000f15157c24 */ /* 0x000fe2000f8e020c */
[----:B------:R-:W-:Y:S01]  /*0300*/  IADD3 R0, PT, PT, R19, 0x7, RZ ;  /* 0x0000000713007810 */ /* 0x000fe20007ffe0ff */
[----:B------:R-:W-:Y:S02]  /*0310*/  IMAD R17, R17, UR15, R8 ;  /* 0x0000000f11117c24 */ /* 0x000fe4000f8e0208 */
[-C--:B0-----:R-:W-:Y:S01]  /*0320*/  IMAD R24, R19, R14.reuse, R14 ;  /* 0x0000000e13187224 */ /* 0x081fe200078e020e */
[C---:B------:R-:W-:Y:S01]  /*0330*/  IADD3 R19, PT, PT, R21.reuse, 0x4, RZ ;  /* 0x0000000415137810 */ /* 0x040fe20007ffe0ff */
[-CC-:B------:R-:W-:Y:S01]  /*0340*/  IMAD R0, R0, R14.reuse, R13.reuse ;  /* 0x0000000e00007224 */ /* 0x180fe200078e020d */
[----:B------:R-:W-:Y:S01]  /*0350*/  IADD3 R25, PT, PT, R21, 0x7, RZ ;  /* 0x0000000715197810 */ /* 0x000fe20007ffe0ff */
[-CC-:B------:R-:W-:Y:S01]  /*0360*/  IMAD R2, R2, R14.reuse, R13.reuse ;  /* 0x0000000e02027224 */ /* 0x180fe200078e020d */
[----:B------:R-:W-:Y:S01]  /*0370*/  IADD3 R24, PT, PT, R24, R13, RZ ;  /* 0x0000000d18187210 */ /* 0x000fe20007ffe0ff */
[----:B------:R-:W-:-:S02]  /*0380*/  IMAD R4, R3, R14, R13 ;  /* 0x0000000e03047224 */ /* 0x000fc400078e020d */
[-CC-:B------:R-:W-:Y:S02]  /*0390*/  IMAD R18, R5, R14.reuse, R13.reuse ;  /* 0x0000000e05127224 */ /* 0x180fe400078e020d */
[-CC-:B------:R-:W-:Y:S02]  /*03a0*/  IMAD R20, R6, R14.reuse, R13.reuse ;  /* 0x0000000e06147224 */ /* 0x180fe400078e020d */
[----:B------:R-:W-:Y:S02]  /*03b0*/  IMAD R22, R7, R14, R13 ;  /* 0x0000000e07167224 */ /* 0x000fe400078e020d */
[-C--:B------:R-:W-:Y:S02]  /*03c0*/  IMAD R6, R0, R15.reuse, UR12 ;  /* 0x0000000c00067e24 */ /* 0x080fe4000f8e020f */
[-C--:B------:R-:W-:Y:S02]  /*03d0*/  IMAD R5, R2, R15.reuse, UR12 ;  /* 0x0000000c02057e24 */ /* 0x080fe4000f8e020f */
[----:B------:R-:W-:-:S02]  /*03e0*/  IMAD R7, R26, R15, UR12 ;  /* 0x0000000c1a077e24 */ /* 0x000fc4000f8e020f */
[-C--:B------:R-:W-:Y:S02]  /*03f0*/  IMAD R4, R4, R15.reuse, UR12 ;  /* 0x0000000c04047e24 */ /* 0x080fe4000f8e020f */
[-C--:B------:R-:W-:Y:S01]  /*0400*/  IMAD R3, R18, R15.reuse, UR12 ;  /* 0x0000000c12037e24 */ /* 0x080fe2000f8e020f */
[C---:B------:R-:W-:Y:S01]  /*0410*/  IADD3 R18, PT, PT, R21.reuse, 0x5, RZ ;  /* 0x0000000515127810 */ /* 0x040fe20007ffe0ff */
[-C--:B------:R-:W-:Y:S01]  /*0420*/  IMAD R2, R20, R15.reuse, UR12 ;  /* 0x0000000c14027e24 */ /* 0x080fe2000f8e020f */
[C---:B------:R-:W-:Y:S01]  /*0430*/  IADD3 R20, PT, PT, R21.reuse, 0x2, RZ ;  /* 0x0000000215147810 */ /* 0x040fe20007ffe0ff */
[-C--:B------:R-:W-:Y:S02]  /*0440*/  IMAD R0, R22, R15.reuse, UR12 ;  /* 0x0000000c16007e24 */ /* 0x080fe4000f8e020f */
[----:B------:R-:W-:Y:S01]  /*0450*/  IMAD R24, R24, R15, UR12 ;  /* 0x0000000c18187e24 */ /* 0x000fe2000f8e020f */
[C---:B------:R-:W-:Y:S01]  /*0460*/  IADD3 R15, PT, PT, R21.reuse, 0x6, RZ ;  /* 0x00000006150f7810 */ /* 0x040fe20007ffe0ff */
[----:B------:R-:W-:-:S02]  /*0470*/  IMAD R26, R21, R14, R14 ;  /* 0x0000000e151a7224 */ /* 0x000fc400078e020e */
[-CC-:B------:R-:W-:Y:S02]  /*0480*/  IMAD R22, R17, R14.reuse, R13.reuse ;  /* 0x0000000e11167224 */ /* 0x180fe400078e020d */
[-CC-:B------:R-:W-:Y:S01]  /*0490*/  IMAD R21, R21, R14.reuse, R13.reuse ;  /* 0x0000000e15157224 */ /* 0x180fe200078e020d */
[----:B------:R-:W-:Y:S01]  /*04a0*/  IADD3 R23, PT, PT, R26, R13, RZ ;  /* 0x0000000d1a177210 */ /* 0x000fe20007ffe0ff */
[-CC-:B------:R-:W-:Y:S02]  /*04b0*/  IMAD R20, R20, R14.reuse, R13.reuse ;  /* 0x0000000e14147224 */ /* 0x180fe400078e020d */
[-CC-:B------:R-:W-:Y:S02]  /*04c0*/  IMAD R19, R19, R14.reuse, R13.reuse ;  /* 0x0000000e13137224 */ /* 0x180fe400078e020d */
[-CC-:B------:R-:W-:Y:S02]  /*04d0*/  IMAD R18, R18, R14.reuse, R13.reuse ;  /* 0x0000000e12127224 */ /* 0x180fe400078e020d */
[----:B------:R-:W-:-:S02]  /*04e0*/  IMAD R17, R15, R14, R13 ;  /* 0x0000000e0f117224 */ /* 0x000fc400078e020d */
[----:B--2---:R-:W-:-:S07]  /*04f0*/  IMAD R25, R25, R14, R13 ;  /* 0x0000000e19197224 */ /* 0x004fce00078e020d */
.L_x_25:
[----:B------:R-:W0:Y:S01]  /*0500*/  LDC.64 R14, c[0x0][0x380] ;  /* 0x0000e000ff0e7b82 */ /* 0x000e220000000a00 */
[----:B------:R-:W-:-:S04]  /*0510*/  IADD3 R26, PT, PT, R8, -0x3, RZ ;  /* 0xfffffffd081a7810 */ /* 0x000fc80007ffe0ff */
[----:B------:R-:W-:-:S13]  /*0520*/  ISETP.GE.OR P1, PT, R26, UR6, P0 ;  /* 0x000000061a007c0c */ /* 0x000fda0008726670 */
[----:B0-----:R-:W-:Y:S02]  /*0530*/  @!P1 IMAD.WIDE R26, R21, 0x4, R14 ;  /* 0x00000004151a9825 */ /* 0x001fe400078e020e */
[----:B------:R-:W0:Y:S04]  /*0540*/  LDC.64 R14, c[0x0][0x388] ;  /* 0x0000e200ff0e7b82 */ /* 0x000e280000000a00 */
[----:B------:R1:W2:Y:S01]  /*0550*/  @!P1 LDG.E R27, desc[UR10][R26.64] ;  /* 0x0000000a1a1b9981 */ /* 0x0002a2000c1e1900 */
[----:B0-----:R-:W-:-:S03]  /*0560*/  @!P1 IMAD.WIDE R28, R7, 0x4, R14 ;  /* 0x00000004071c9825 */ /* 0x001fc600078e020e */
[----:B------:R-:W0:Y:S03]  /*0570*/  LDC.64 R14, c[0x0][0x380] ;  /* 0x0000e000ff0e7b82 */ /* 0x000e260000000a00 */
[----:B------:R-:W2:Y:S01]  /*0580*/  @!P1 LDG.E R28, desc[UR10][R28.64] ;  /* 0x0000000a1c1c9981 */ /* 0x000ea2000c1e1900 */
[----:B-1----:R-:W-:Y:S01]  /*0590*/  IADD3 R26, PT, PT, R8, -0x2, RZ ;  /* 0xfffffffe081a7810 */ /* 0x002fe20007ffe0ff */
[----:B--2---:R-:W-:-:S03]  /*05a0*/  @!P1 FFMA R10, R27, R28, R10 ;  /* 0x0000001c1b0a9223 */ /* 0x004fc6000000000a */
[----:B------:R-:W-:-:S13]  /*05b0*/  ISETP.GE.OR P1, PT, R26, UR6, P0 ;  /* 0x000000061a007c0c */ /* 0x000fda0008726670 */
[----:B0-----:R-:W-:Y:S02]  /*05c0*/  @!P1 IMAD.WIDE R26, R23, 0x4, R14 ;  /* 0x00000004171a9825 */ /* 0x001fe400078e020e */
[----:B------:R-:W0:Y:S03]  /*05d0*/  LDC.64 R14, c[0x0][0x388] ;  /* 0x0000e200ff0e7b82 */ /* 0x000e260000000a00 */
[----:B------:R0:W2:Y:S02]  /*05e0*/  @!P1 LDG.E R29, desc[UR10][R26.64] ;  /* 0x0000000a1a1d9981 */ /* 0x0000a4000c1e1900 */
[----:B0-----:R-:W-:-:S05]  /*05f0*/  @!P1 IMAD.WIDE R26, R24, 0x4, R14 ;  /* 0x00000004181a9825 */ /* 0x001fca00078e020e */
[----:B------:R-:W2:Y:S01]  /*0600*/  @!P1 LDG.E R14, desc[UR10][R26.64] ;  /* 0x0000000a1a0e9981 */ /* 0x000ea2000c1e1900 */
[----:B------:R-:W-:Y:S01]  /*0610*/  IADD3 R28, PT, PT, R8, -0x1, RZ ;  /* 0xffffffff081c7810 */ /* 0x000fe20007ffe0ff */
[----:B--2---:R-:W-:-:S03]  /*0620*/  @!P1 FFMA R10, R29, R14, R10 ;  /* 0x0000000e1d0a9223 */ /* 0x004fc6000000000a */
[----:B------:R-:W-:Y:S01]  /*0630*/  ISETP.GE.OR P1, PT, R28, UR6, P0 ;  /* 0x000000061c007c0c */ /* 0x000fe20008726670 */
[----:B------:R-:W0:-:S12]  /*0640*/  LDC.64 R14, c[0x0][0x380] ;  /* 0x0000e000ff0e7b82 */ /* 0x000e180000000a00 */
[----:B0-----:R-:W-:Y:S02]  /*0650*/  @!P1 IMAD.WIDE R28, R20, 0x4, R14 ;  /* 0x00000004141c9825 */ /* 0x001fe400078e020e */
[----:B------:R-:W0:Y:S04]  /*0660*/  LDC.64 R14, c[0x0][0x388] ;  /* 0x0000e200ff0e7b82 */ /* 0x000e280000000a00 */
[----:B------:R-:W2:Y:S01]  /*0670*/  @!P1 LDG.E R29, desc[UR10][R28.64] ;  /* 0x0000000a1c1d9981 */ /* 0x000ea2000c1e1900 */
[----:B0-----:R-:W-:-:S05]  /*0680*/  @!P1 IMAD.WIDE R26, R0, 0x4, R14 ;  /* 0x00000004001a9825 */ /* 0x001fca00078e020e */
[----:B------:R-:W2:Y:S02]  /*0690*/  @!P1 LDG.E R14, desc[UR10][R26.64] ;  /* 0x0000000a1a0e9981 */ /* 0x000ea4000c1e1900 */
[----:B--2---:R-:W-:Y:S01]  /*06a0*/  @!P1 FFMA R10, R29, R14, R10 ;  /* 0x0000000e1d0a9223 */ /* 0x004fe2000000000a */
[----:B------:R-:W-:Y:S01]  /*06b0*/  ISETP.GE.OR P1, PT, R8, UR6, P0 ;  /* 0x0000000608007c0c */ /* 0x000fe20008726670 */
[----:B------:R-:W0:-:S12]  /*06c0*/  LDC.64 R14, c[0x0][0x380] ;  /* 0x0000e000ff0e7b82 */ /* 0x000e180000000a00 */
[----:B0-----:R-:W-:Y:S02]  /*06d0*/  @!P1 IMAD.WIDE R26, R22, 0x4, R14 ;  /* 0x00000004161a9825 */ /* 0x001fe400078e020e */
[----:B------:R-:W0:Y:S04]  /*06e0*/  LDC.64 R14, c[0x0][0x388] ;  /* 0x0000e200ff0e7b82 */ /* 0x000e280000000a00 */
[----:B------:R1:W2:Y:S01]  /*06f0*/  @!P1 LDG.E R27, desc[UR10][R26.64] ;  /* 0x0000000a1a1b9981 */ /* 0x0002a2000c1e1900 */
[----:B0-----:R-:W-:-:S03]  /*0700*/  @!P1 IMAD.WIDE R28, R2, 0x4, R14 ;  /* 0x00000004021c9825 */ /* 0x001fc600078e020e */
[----:B------:R-:W0:Y:S03]  /*0710*/  LDC.64 R14, c[0x0][0x380] ;  /* 0x0000e000ff0e7b82 */ /* 0x000e260000000a00 */
[----:B------:R-:W2:Y:S01]  /*0720*/  @!P1 LDG.E R28, desc[UR10][R28.64] ;  /* 0x0000000a1c1c9981 */ /* 0x000ea2000c1e1900 */
[----:B-1----:R-:W-:Y:S01]  /*0730*/  IADD3 R26, PT, PT, R8, 0x1, RZ ;  /* 0x00000001081a7810 */ /* 0x002fe20007ffe0ff */
[----:B--2---:R-:W-:-:S03]  /*0740*/  @!P1 FFMA R10, R27, R28, R10 ;  /* 0x0000001c1b0a9223 */ /* 0x004fc6000000000a */
[----:B------:R-:W-:-:S13]  /*0750*/  ISETP.GE.OR P1, PT, R26, UR6, P0 ;  /* 0x000000061a007c0c */ /* 0x000fda0008726670 */
[----:B0-----:R-:W-:Y:S02]  /*0760*/  @!P1 IMAD.WIDE R26, R19, 0x4, R14 ;  /* 0x00000004131a9825 */ /* 0x001fe400078e020e */
[----:B------:R-:W0:Y:S03]  /*0770*/  LDC.64 R14, c[0x0][0x388] ;  /* 0x0000e200ff0e7b82 */ /* 0x000e260000000a00 */
[----:B------:R0:W2:Y:S02]  /*0780*/  @!P1 LDG.E R29, desc[UR10][R26.64] ;  /* 0x0000000a1a1d9981 */ /* 0x0000a4000c1e1900 */
[----:B0-----:R-:W-:-:S05]  /*0790*/  @!P1 IMAD.WIDE R26, R3, 0x4, R14 ;  /* 0x00000004031a9825 */ /* 0x001fca00078e020e */
[----:B------:R-:W2:Y:S01]  /*07a0*/  @!P1 LDG.E R14, desc[UR10][R26.64] ;  /* 0x0000000a1a0e9981 */ /* 0x000ea2000c1e1900 */
[----:B------:R-:W-:Y:S01]  /*07b0*/  IADD3 R28, PT, PT, R8, 0x2, RZ ;  /* 0x00000002081c7810 */ /* 0x000fe20007ffe0ff */
[----:B--2---:R-:W-:-:S03]  /*07c0*/  @!P1 FFMA R10, R29, R14, R10 ;  /* 0x0000000e1d0a9223 */ /* 0x004fc6000000000a */
[----:B------:R-:W-:Y:S01]  /*07d0*/  ISETP.GE.OR P1, PT, R28, UR6, P0 ;  /* 0x000000061c007c0c */ /* 0x000fe20008726670 */
[----:B------:R-:W0:-:S12]  /*07e0*/  LDC.64 R14, c[0x0][0x380] ;  /* 0x0000e000ff0e7b82 */ /* 0x000e180000000a00 */
[----:B0-----:R-:W-:Y:S02]  /*07f0*/  @!P1 IMAD.WIDE R28, R18, 0x4, R14 ;  /* 0x00000004121c9825 */ /* 0x001fe400078e020e */
[----:B------:R-:W0:Y:S04]  /*0800*/  LDC.64 R14, c[0x0][0x388] ;  /* 0x0000e200ff0e7b82 */ /* 0x000e280000000a00 */
[----:B------:R-:W2:Y:S01]  /*0810*/  @!P1 LDG.E R29, desc[UR10][R28.64] ;  /* 0x0000000a1c1d9981 */ /* 0x000ea2000c1e1900 */
[----:B0-----:R-:W-:-:S05]  /*0820*/  @!P1 IMAD.WIDE R26, R4, 0x4, R14 ;  /* 0x00000004041a9825 */ /* 0x001fca00078e020e */
[----:B------:R0:W2:Y:S02]  /*0830*/  @!P1 LDG.E R14, desc[UR10][R26.64] ;  /* 0x0000000a1a0e9981 */ /* 0x0000a4000c1e1900 */
[----:B0-----:R-:W-:Y:S01]  /*0840*/  IADD3 R26, PT, PT, R8, 0x3, RZ ;  /* 0x00000003081a7810 */ /* 0x001fe20007ffe0ff */
[----:B--2---:R-:W-:-:S03]  /*0850*/  @!P1 FFMA R10, R29, R14, R10 ;  /* 0x0000000e1d0a9223 */ /* 0x004fc6000000000a */
        /* <DEDUP_REMOVED lines=12> */
[----:B------:R-:W0:Y:S04]  /*0920*/  LDC.64 R14, c[0x0][0x388] ;  /* 0x0000e200ff0e7b82 */ /* 0x000e280000000a00 */
[----:B------:R1:W2:Y:S01]  /*0930*/  @!P1 LDG.E R27, desc[UR10][R26.64] ;  /* 0x0000000a1a1b9981 */ /* 0x0002a2000c1e1900 */
[----:B------:R-:W-:-:S03]  /*0940*/  UIADD3 UR5, UPT, UPT, UR5, 0x8, URZ ;  /* 0x0000000805057890 */ /* 0x000fc6000fffe0ff */
[----:B-1----:R-:W1:Y:S01]  /*0950*/  LDC R26, c[0x0][0x398] ;  /* 0x0000e600ff1a7b82 */ /* 0x002e620000000800 */
[----:B0-----:R-:W-:-:S06]  /*0960*/  @!P1 IMAD.WIDE R14, R6, 0x4, R14 ;  /* 0x00000004060e9825 */ /* 0x001fcc00078e020e */
[----:B------:R-:W2:Y:S01]  /*0970*/  @!P1 LDG.E R14, desc[UR10][R14.64] ;  /* 0x0000000a0e0e9981 */ /* 0x000ea2000c1e1900 */
[----:B------:R-:W-:Y:S01]  /*0980*/  UISETP.NE.AND UP0, UPT, UR5, URZ, UPT ;  /* 0x000000ff0500728c */ /* 0x000fe2000bf05270 */
[----:B------:R-:W-:Y:S02]  /*0990*/  IADD3 R8, PT, PT, R8, 0x8, RZ ;  /* 0x0000000808087810 */ /* 0x000fe40007ffe0ff */
[C---:B------:R-:W-:Y:S02]  /*09a0*/  LEA R2, R11.reuse, R2, 0x3 ;  /* 0x000000020b027211 */ /* 0x040fe400078e18ff */
[----:B------:R-:W-:Y:S02]  /*09b0*/  LEA R7, R11, R7, 0x3 ;  /* 0x000000070b077211 */ /* 0x000fe400078e18ff */
[C---:B-1----:R-:W-:Y:S02]  /*09c0*/  LEA R22, R26.reuse, R22, 0x3 ;  /* 0x000000161a167211 */ /* 0x042fe400078e18ff */
[----:B------:R-:W-:-:S02]  /*09d0*/  LEA R23, R26, R23, 0x3 ;  /* 0x000000171a177211 */ /* 0x000fc400078e18ff */
[C---:B------:R-:W-:Y:S02]  /*09e0*/  LEA R20, R26.reuse, R20, 0x3 ;  /* 0x000000141a147211 */ /* 0x040fe400078e18ff */
[C---:B------:R-:W-:Y:S02]  /*09f0*/  LEA R19, R26.reuse, R19, 0x3 ;  /* 0x000000131a137211 */ /* 0x040fe400078e18ff */
[C---:B------:R-:W-:Y:S02]  /*0a00*/  LEA R18, R26.reuse, R18, 0x3 ;  /* 0x000000121a127211 */ /* 0x040fe400078e18ff */
[C---:B------:R-:W-:Y:S02]  /*0a10*/  LEA R17, R26.reuse, R17, 0x3 ;  /* 0x000000111a117211 */ /* 0x040fe400078e18ff */
[C---:B------:R-:W-:Y:S02]  /*0a20*/  LEA R25, R26.reuse, R25, 0x3 ;  /* 0x000000191a197211 */ /* 0x040fe400078e18ff */
[----:B------:R-:W-:-:S02]  /*0a30*/  LEA R21, R26, R21, 0x3 ;  /* 0x000000151a157211 */ /* 0x000fc400078e18ff */
[C---:B------:R-:W-:Y:S02]  /*0a40*/  LEA R24, R11.reuse, R24, 0x3 ;  /* 0x000000180b187211 */ /* 0x040fe400078e18ff */
[C---:B------:R-:W-:Y:S02]  /*0a50*/  LEA R0, R11.reuse, R0, 0x3 ;  /* 0x000000000b007211 */ /* 0x040fe400078e18ff */
[C---:B------:R-:W-:Y:S02]  /*0a60*/  LEA R3, R11.reuse, R3, 0x3 ;  /* 0x000000030b037211 */ /* 0x040fe400078e18ff */
[C---:B------:R-:W-:Y:S02]  /*0a70*/  LEA R4, R11.reuse, R4, 0x3 ;  /* 0x000000040b047211 */ /* 0x040fe400078e18ff */
[C---:B------:R-:W-:Y:S02]  /*0a80*/  LEA R5, R11.reuse, R5, 0x3 ;  /* 0x000000050b057211 */ /* 0x040fe400078e18ff */
[----:B------:R-:W-:Y:S01]  /*0a90*/  LEA R6, R11, R6, 0x3 ;  /* 0x000000060b067211 */ /* 0x000fe200078e18ff */
[----:B--2---:R-:W-:Y:S01]  /*0aa0*/  @!P1 FFMA R10, R27, R14, R10 ;  /* 0x0000000e1b0a9223 */ /* 0x004fe2000000000a */
[----:B------:R-:W-:Y:S06]  /*0ab0*/  BRA.U UP0, `(.L_x_25) ;  /* 0xfffffff900907547 */ /* 0x000fec000b83ffff */
[----:B------:R-:W-:-:S07]  /*0ac0*/  MOV R17, UR9 ;  /* 0x0000000900117c02 */ /* 0x000fce0008000f00 */
.L_x_24:
[----:B------:R-:W-:-:S09]  /*0ad0*/  UISETP.NE.AND UP0, UPT, UR7, URZ, UPT ;  /* 0x000000ff0700728c */ /* 0x000fd2000bf05270 */
[----:B------:R-:W-:Y:S05]  /*0ae0*/  BRA.U !UP0, `(.L_x_26) ;  /* 0x0000000908207547 */ /* 0x000fea000b800000 */
[----:B------:R-:W0:Y:S01]  /*0af0*/  LDCU UR6, c[0x0][0x3a8] ;  /* 0x00007500ff0677ac */ /* 0x000e220008000800 */
[----:B------:R-:W-:Y:S01]  /*0b00*/  IADD3 R0, PT, PT, R16, R9, RZ ;  /* 0x0000000910007210 */ /* 0x000fe20007ffe0ff */
[----:B------:R-:W-:Y:S02]  /*0b10*/  UIADD3 UR5, UPT, UPT, UR7, -0x1, URZ ;  /* 0xffffffff07057890 */ /* 0x000fe4000fffe0ff */
[----:B------:R-:W-:Y:S02]  /*0b20*/  UISETP.NE.AND UP1, UPT, UR8, URZ, UPT ;  /* 0x000000ff0800728c */ /* 0x000fe4000bf25270 */
[----:B------:R-:W-:Y:S01]  /*0b30*/  UISETP.GE.U32.AND UP0, UPT, UR5, 0x3, UPT ;  /* 0x000000030500788c */ /* 0x000fe2000bf06070 */
[----:B0-----:R-:W-:-:S08]  /*0b40*/  IMAD R8, R9, UR6, RZ ;  /* 0x0000000609087c24 */ /* 0x001fd0000f8e02ff */
[----:B------:R-:W-:Y:S05]  /*0b50*/  BRA.U !UP0, `(.L_x_27) ;  /* 0x00000005080c7547 */ /* 0x000fea000b800000 */
[----:B------:R-:W0:Y:S01]  /*0b60*/  LDCU.64 UR14, c[0x0][0x3a0] ;  /* 0x00007400ff0e77ac */ /* 0x000e220008000a00 */
[----:B------:R-:W-:Y:S01]  /*0b70*/  IADD3 R27, PT, PT, R12, R17, RZ ;  /* 0x000000110c1b7210 */ /* 0x000fe20007ffe0ff */
[----:B------:R-:W1:Y:S03]  /*0b80*/  LDC.64 R6, c[0x0][0x380] ;  /* 0x0000e000ff067b82 */ /* 0x000e660000000a00 */
[C---:B------:R-:W-:Y:S02]  /*0b90*/  IADD3 R19, PT, PT, R27.reuse, 0x1, RZ ;  /* 0x000000011b137810 */ /* 0x040fe40007ffe0ff */
[----:B------:R-:W-:-:S03]  /*0ba0*/  IADD3 R25, PT, PT, R27, 0x2, RZ ;  /* 0x000000021b197810 */ /* 0x000fc60007ffe0ff */
[----:B------:R-:W2:Y:S01]  /*0bb0*/  LDC.64 R14, c[0x0][0x388] ;  /* 0x0000e200ff0e7b82 */ /* 0x000ea20000000a00 */
[----:B0-----:R-:W-:-:S07]  /*0bc0*/  ISETP.GE.AND P0, PT, R27, UR15, PT ;  /* 0x0000000f1b007c0c */ /* 0x001fce000bf06270 */
[----:B------:R-:W0:Y:S01]  /*0bd0*/  LDC.64 R20, c[0x0][0x380] ;  /* 0x0000e000ff147b82 */ /* 0x000e220000000a00 */
[----:B------:R-:W-:Y:S02]  /*0be0*/  ISETP.GE.AND P1, PT, R19, UR15, PT ;  /* 0x0000000f13007c0c */ /* 0x000fe4000bf26270 */
[C---:B------:R-:W-:Y:S02]  /*0bf0*/  ISETP.GE.OR P0, PT, R0.reuse, UR14, P0 ;  /* 0x0000000e00007c0c */ /* 0x040fe40008706670 */
[----:B------:R-:W-:Y:S02]  /*0c00*/  ISETP.GE.OR P1, PT, R0, UR14, P1 ;  /* 0x0000000e00007c0c */ /* 0x000fe40008f26670 */
[----:B------:R-:W-:-:S04]  /*0c10*/  ISETP.GE.AND P2, PT, R25, UR15, PT ;  /* 0x0000000f19007c0c */ /* 0x000fc8000bf46270 */
[----:B------:R-:W-:-:S05]  /*0c20*/  ISETP.GE.OR P2, PT, R0, UR14, P2 ;  /* 0x0000000e00007c0c */ /* 0x000fca0009746670 */
[----:B------:R-:W3:Y:S01]  /*0c30*/  @!P0 LDC.64 R4, c[0x0][0x398] ;  /* 0x0000e600ff048b82 */ /* 0x000ee20000000a00 */
[----:B------:R-:W-:Y:S01]  /*0c40*/  @!P0 IMAD R18, R0, UR15, R27 ;  /* 0x0000000f00128c24 */ /* 0x000fe2000f8e021b */
[----:B------:R-:W-:Y:S02]  /*0c50*/  IADD3 R27, PT, PT, R27, 0x3, RZ ;  /* 0x000000031b1b7810 */ /* 0x000fe40007ffe0ff */
[-C--:B------:R-:W-:Y:S02]  /*0c60*/  @!P0 IADD3 R22, PT, PT, R8, R17.reuse, RZ ;  /* 0x0000001108168210 */ /* 0x080fe40007ffe0ff */
[----:B------:R-:W-:Y:S02]  /*0c70*/  ISETP.GE.AND P3, PT, R27, UR15, PT ;  /* 0x0000000f1b007c0c */ /* 0x000fe4000bf66270 */
[----:B------:R-:W4:Y:S02]  /*0c80*/  @!P1 LDC.64 R2, c[0x0][0x398] ;  /* 0x0000e600ff029b82 */ /* 0x000f240000000a00 */
[C---:B------:R-:W-:Y:S01]  /*0c90*/  ISETP.GE.OR P3, PT, R0.reuse, UR14, P3 ;  /* 0x0000000e00007c0c */ /* 0x040fe20009f66670 */
[----:B------:R-:W-:Y:S01]  /*0ca0*/  @!P1 IMAD R23, R0, UR15, R19 ;  /* 0x0000000f00179c24 */ /* 0x000fe2000f8e0213 */
[----:B------:R-:W-:Y:S01]  /*0cb0*/  @!P1 IADD3 R19, PT, PT, R8, R17, RZ ;  /* 0x0000001108139210 */ /* 0x000fe20007ffe0ff */
[----:B---3--:R-:W-:-:S02]  /*0cc0*/  @!P0 IMAD R29, R18, R4, R13 ;  /* 0x00000004121d8224 */ /* 0x008fc400078e020d */
[----:B------:R-:W-:Y:S02]  /*0cd0*/  @!P0 IMAD R22, R22, R4, R13 ;  /* 0x0000000416168224 */ /* 0x000fe400078e020d */
[----:B-1----:R-:W-:Y:S02]  /*0ce0*/  @!P0 IMAD.WIDE R28, R29, 0x4, R6 ;  /* 0x000000041d1c8825 */ /* 0x002fe400078e0206 */
[----:B------:R-:W1:Y:S02]  /*0cf0*/  @!P2 LDC.64 R6, c[0x0][0x398] ;  /* 0x0000e600ff06ab82 */ /* 0x000e640000000a00 */
[----:B------:R-:W-:Y:S02]  /*0d00*/  @!P0 IMAD R22, R22, R5, UR12 ;  /* 0x0000000c16168e24 */ /* 0x000fe4000f8e0205 */
[-C--:B----4-:R-:W-:Y:S01]  /*0d10*/  @!P1 IMAD R23, R23, R2.reuse, R13 ;  /* 0x0000000217179224 */ /* 0x090fe200078e020d */
[----:B------:R-:W3:Y:S01]  /*0d20*/  @!P0 LDG.E R29, desc[UR10][R28.64] ;  /* 0x0000000a1c1d8981 */ /* 0x000ee2000c1e1900 */
[----:B------:R-:W-:-:S02]  /*0d30*/  @!P1 IMAD R2, R19, R2, R2 ;  /* 0x0000000213029224 */ /* 0x000fc400078e0202 */
[----:B------:R-:W4:Y:S01]  /*0d40*/  LDC.64 R4, c[0x0][0x388] ;  /* 0x0000e200ff047b82 */ /* 0x000f220000000a00 */
[----:B--2---:R-:W-:Y:S02]  /*0d50*/  @!P0 IMAD.WIDE R14, R22, 0x4, R14 ;  /* 0x00000004160e8825 */ /* 0x004fe400078e020e */
[----:B------:R-:W-:Y:S02]  /*0d60*/  @!P1 IADD3 R2, PT, PT, R2, R13, RZ ;  /* 0x0000000d02029210 */ /* 0x000fe40007ffe0ff */
[----:B0-----:R-:W-:Y:S02]  /*0d70*/  @!P1 IMAD.WIDE R20, R23, 0x4, R20 ;  /* 0x0000000417149825 */ /* 0x001fe400078e0214 */
[----:B------:R0:W3:Y:S01]  /*0d80*/  @!P0 LDG.E R14, desc[UR10][R14.64] ;  /* 0x0000000a0e0e8981 */ /* 0x0000e2000c1e1900 */
[----:B------:R-:W2:Y:S01]  /*0d90*/  LDC.64 R18, c[0x0][0x380] ;  /* 0x0000e000ff127b82 */ /* 0x000ea20000000a00 */
[----:B------:R-:W-:-:S07]  /*0da0*/  @!P1 IMAD R3, R2, R3, UR12 ;  /* 0x0000000c02039e24 */ /* 0x000fce000f8e0203 */
[----:B------:R-:W0:Y:S01]  /*0db0*/  @!P3 LDC.64 R22, c[0x0][0x398] ;  /* 0x0000e600ff16bb82 */ /* 0x000e220000000a00 */
[----:B------:R-:W-:Y:S01]  /*0dc0*/  @!P2 IMAD R25, R0, UR15, R25 ;  /* 0x0000000f0019ac24 */ /* 0x000fe2000f8e0219 */
[--C-:B------:R-:W-:Y:S01]  /*0dd0*/  @!P2 IADD3 R2, PT, PT, R17, 0x2, R8.reuse ;  /* 0x000000021102a810 */ /* 0x100fe20007ffe008 */
[----:B------:R-:W5:Y:S02]  /*0de0*/  @!P1 LDG.E R21, desc[UR10][R20.64] ;  /* 0x0000000a14159981 */ /* 0x000f64000c1e1900 */
[-CC-:B-1----:R-:W-:Y:S02]  /*0df0*/  @!P2 IMAD R25, R25, R6.reuse, R13.reuse ;  /* 0x000000061919a224 */ /* 0x182fe400078e020d */
[----:B------:R-:W-:Y:S01]  /*0e00*/  @!P2 IMAD R2, R2, R6, R13 ;  /* 0x000000060202a224 */ /* 0x000fe200078e020d */
[----:B------:R-:W-:Y:S01]  /*0e10*/  @!P3 IADD3 R6, PT, PT, R17, 0x3, R8 ;  /* 0x000000031106b810 */ /* 0x000fe20007ffe008 */
[----:B----4-:R-:W-:-:S04]  /*0e20*/  @!P1 IMAD.WIDE R4, R3, 0x4, R4 ;  /* 0x0000000403049825 */ /* 0x010fc800078e0204 */
[----:B------:R-:W-:Y:S02]  /*0e30*/  @!P3 IMAD R3, R0, UR15, R27 ;  /* 0x0000000f0003bc24 */ /* 0x000fe4000f8e021b */
[----:B--2---:R-:W-:Y:S01]  /*0e40*/  @!P2 IMAD.WIDE R24, R25, 0x4, R18 ;  /* 0x000000041918a825 */ /* 0x004fe200078e0212 */
[----:B------:R-:W5:Y:S01]  /*0e50*/  @!P1 LDG.E R4, desc[UR10][R4.64] ;  /* 0x0000000a04049981 */ /* 0x000f62000c1e1900 */
[----:B------:R-:W1:Y:S02]  /*0e60*/  LDC.64 R18, c[0x0][0x388] ;  /* 0x0000e200ff127b82 */ /* 0x000e640000000a00 */
[----:B------:R-:W-:Y:S02]  /*0e70*/  @!P2 IMAD R27, R2, R7, UR12 ;  /* 0x0000000c021bae24 */ /* 0x000fe4000f8e0207 */
[----:B------:R-:W2:Y:S01]  /*0e80*/  @!P2 LDG.E R25, desc[UR10][R24.64] ;  /* 0x0000000a1819a981 */ /* 0x000ea2000c1e1900 */
[-CC-:B0-----:R-:W-:Y:S02]  /*0e90*/  @!P3 IMAD R15, R3, R22.reuse, R13.reuse ;  /* 0x00000016030fb224 */ /* 0x181fe400078e020d */
[----:B------:R-:W-:Y:S01]  /*0ea0*/  @!P3 IMAD R22, R6, R22, R13 ;  /* 0x000000160616b224 */ /* 0x000fe200078e020d */
[----:B------:R-:W0:Y:S08]  /*0eb0*/  LDC.64 R2, c[0x0][0x388] ;  /* 0x0000e200ff027b82 */ /* 0x000e300000000a00 */
[----:B------:R-:W4:Y:S01]  /*0ec0*/  LDC.64 R6, c[0x0][0x380] ;  /* 0x0000e000ff067b82 */ /* 0x000f220000000a00 */
[----:B------:R-:W-:-:S02]  /*0ed0*/  @!P3 IMAD R23, R22, R23, UR12 ;  /* 0x0000000c1617be24 */ /* 0x000fc4000f8e0217 */
[----:B-1----:R-:W-:-:S06]  /*0ee0*/  @!P2 IMAD.WIDE R18, R27, 0x4, R18 ;  /* 0x000000041b12a825 */ /* 0x002fcc00078e0212 */
[----:B------:R-:W2:Y:S01]  /*0ef0*/  @!P2 LDG.E R18, desc[UR10][R18.64] ;  /* 0x0000000a1212a981 */ /* 0x000ea2000c1e1900 */
[----:B0-----:R-:W-:-:S06]  /*0f00*/  @!P3 IMAD.WIDE R2, R23, 0x4, R2 ;  /* 0x000000041702b825 */ /* 0x001fcc00078e0202 */
[----:B------:R-:W2:Y:S01]  /*0f10*/  @!P3 LDG.E R2, desc[UR10][R2.64] ;  /* 0x0000000a0202b981 */ /* 0x000ea2000c1e1900 */
[----:B----4-:R-:W-:-:S06]  /*0f20*/  @!P3 IMAD.WIDE R6, R15, 0x4, R6 ;  /* 0x000000040f06b825 */ /* 0x010fcc00078e0206 */
[----:B------:R-:W4:Y:S01]  /*0f30*/  @!P3 LDG.E R7, desc[UR10][R6.64] ;  /* 0x0000000a0607b981 */ /* 0x000f22000c1e1900 */
[----:B------:R-:W-:Y:S01]  /*0f40*/  IADD3 R17, PT, PT, R17, 0x4, RZ ;  /* 0x0000000411117810 */ /* 0x000fe20007ffe0ff */
[----:B---3--:R-:W-:-:S04]  /*0f50*/  @!P0 FFMA R10, R29, R14, R10 ;  /* 0x0000000e1d0a8223 */ /* 0x008fc8000000000a */
[----:B-----5:R-:W-:-:S04]  /*0f60*/  @!P1 FFMA R10, R21, R4, R10 ;  /* 0x00000004150a9223 */ /* 0x020fc8000000000a */
[----:B--2---:R-:W-:-:S04]  /*0f70*/  @!P2 FFMA R10, R25, R18, R10 ;  /* 0x00000012190aa223 */ /* 0x004fc8000000000a */
[----:B----4-:R-:W-:-:S07]  /*0f80*/  @!P3 FFMA R10, R7, R2, R10 ;  /* 0x00000002070ab223 */ /* 0x010fce000000000a */
.L_x_27:
[----:B------:R-:W-:Y:S05]  /*0f90*/  BRA.U !UP1, `(.L_x_26) ;  /* 0x0000000109f47547 */ /* 0x000fea000b800000 */
[----:B------:R-:W0:Y:S01]  /*0fa0*/  LDCU UR5, c[0x0][0x3a8] ;  /* 0x00007500ff0577ac */ /* 0x000e220008000800 */
[----:B------:R-:W-:Y:S02]  /*0fb0*/  UISETP.NE.AND UP0, UPT, UR8, 0x1, UPT ;  /* 0x000000010800788c */ /* 0x000fe4000bf05270 */
[----:B0-----:R-:W-:-:S04]  /*0fc0*/  ULOP3.LUT UR5, UR5, 0x1, URZ, 0xc0, !UPT ;  /* 0x0000000105057892 */ /* 0x001fc8000f8ec0ff */
[----:B------:R-:W-:-:S03]  /*0fd0*/  UISETP.NE.U32.AND UP1, UPT, UR5, 0x1, UPT ;  /* 0x000000010500788c */ /* 0x000fc6000bf25070 */
[----:B------:R-:W-:Y:S08]  /*0fe0*/  BRA.U !UP0, `(.L_x_28) ;  /* 0x00000001088c7547 */ /* 0x000ff0000b800000 */
[----:B------:R-:W0:Y:S01]  /*0ff0*/  LDCU.64 UR14, c[0x0][0x3a0] ;  /* 0x00007400ff0e77ac */ /* 0x000e220008000a00 */
[----:B------:R-:W-:Y:S01]  /*1000*/  IADD3 R25, PT, PT, R12, R17, RZ ;  /* 0x000000110c197210 */ /* 0x000fe20007ffe0ff */
[----:B------:R-:W1:Y:S03]  /*1010*/  LDC.64 R20, c[0x0][0x380] ;  /* 0x0000e000ff147b82 */ /* 0x000e660000000a00 */
[----:B------:R-:W-:-:S05]  /*1020*/  IADD3 R23, PT, PT, R25, 0x1, RZ ;  /* 0x0000000119177810 */ /* 0x000fca0007ffe0ff */
[----:B------:R-:W2:Y:S01]  /*1030*/  LDC.64 R6, c[0x0][0x388] ;  /* 0x0000e200ff067b82 */ /* 0x000ea20000000a00 */
[----:B0-----:R-:W-:-:S07]  /*1040*/  ISETP.GE.AND P1, PT, R23, UR15, PT ;  /* 0x0000000f17007c0c */ /* 0x001fce000bf26270 */
[----:B------:R-:W0:Y:S01]  /*1050*/  LDC.64 R14, c[0x0][0x388] ;  /* 0x0000e200ff0e7b82 */ /* 0x000e220000000a00 */
[----:B------:R-:W-:Y:S02]  /*1060*/  ISETP.GE.AND P0, PT, R25, UR15, PT ;  /* 0x0000000f19007c0c */ /* 0x000fe4000bf06270 */
[C---:B------:R-:W-:Y:S02]  /*1070*/  ISETP.GE.OR P1, PT, R0.reuse, UR14, P1 ;  /* 0x0000000e00007c0c */ /* 0x040fe40008f26670 */
[----:B------:R-:W-:-:S03]  /*1080*/  ISETP.GE.OR P0, PT, R0, UR14, P0 ;  /* 0x0000000e00007c0c */ /* 0x000fc60008706670 */
[----:B------:R-:W3:Y:S08]  /*1090*/  LDC.64 R18, c[0x0][0x380] ;  /* 0x0000e000ff127b82 */ /* 0x000ef00000000a00 */
[----:B------:R-:W4:Y:S01]  /*10a0*/  @!P1 LDC.64 R4, c[0x0][0x398] ;  /* 0x0000e600ff049b82 */ /* 0x000f220000000a00 */
[-C--:B------:R-:W-:Y:S01]  /*10b0*/  @!P1 IADD3 R27, PT, PT, R8, R17.reuse, RZ ;  /* 0x00000011081b9210 */ /* 0x080fe20007ffe0ff */
[----:B------:R-:W-:Y:S01]  /*10c0*/  @!P0 IMAD R22, R0, UR15, R25 ;  /* 0x0000000f00168c24 */ /* 0x000fe2000f8e0219 */
[----:B------:R-:W-:Y:S01]  /*10d0*/  @!P0 IADD3 R24, PT, PT, R8, R17, RZ ;  /* 0x0000001108188210 */ /* 0x000fe20007ffe0ff */
[----:B------:R-:W-:-:S04]  /*10e0*/  @!P1 IMAD R23, R0, UR15, R23 ;  /* 0x0000000f00179c24 */ /* 0x000fc8000f8e0217 */
[----:B------:R-:W5:Y:S01]  /*10f0*/  @!P0 LDC.64 R2, c[0x0][0x398] ;  /* 0x0000e600ff028b82 */ /* 0x000f620000000a00 */
[-C--:B----4-:R-:W-:Y:S02]  /*1100*/  @!P1 IMAD R26, R27, R4.reuse, R4 ;  /* 0x000000041b1a9224 */ /* 0x090fe400078e0204 */
[----:B------:R-:W-:-:S03]  /*1110*/  @!P1 IMAD R23, R23, R4, R13 ;  /* 0x0000000417179224 */ /* 0x000fc600078e020d */
[----:B------:R-:W-:Y:S01]  /*1120*/  @!P1 IADD3 R26, PT, PT, R26, R13, RZ ;  /* 0x0000000d1a1a9210 */ /* 0x000fe20007ffe0ff */
[-CC-:B-----5:R-:W-:Y:S02]  /*1130*/  @!P0 IMAD R24, R24, R2.reuse, R13.reuse ;  /* 0x0000000218188224 */ /* 0x1a0fe400078e020d */
[----:B------:R-:W-:Y:S02]  /*1140*/  @!P0 IMAD R25, R22, R2, R13 ;  /* 0x0000000216198224 */ /* 0x000fe400078e020d */
[----:B------:R-:W-:Y:S02]  /*1150*/  @!P0 IMAD R3, R24, R3, UR12 ;  /* 0x0000000c18038e24 */ /* 0x000fe4000f8e0203 */
[----:B-1----:R-:W-:-:S04]  /*1160*/  @!P0 IMAD.WIDE R20, R25, 0x4, R20 ;  /* 0x0000000419148825 */ /* 0x002fc800078e0214 */
[----:B--2---:R-:W-:Y:S02]  /*1170*/  @!P0 IMAD.WIDE R6, R3, 0x4, R6 ;  /* 0x0000000403068825 */ /* 0x004fe400078e0206 */
[----:B------:R-:W2:Y:S02]  /*1180*/  @!P0 LDG.E R21, desc[UR10][R20.64] ;  /* 0x0000000a14158981 */ /* 0x000ea4000c1e1900 */
[----:B------:R-:W-:Y:S02]  /*1190*/  @!P1 IMAD R5, R26, R5, UR12 ;  /* 0x0000000c1a059e24 */ /* 0x000fe4000f8e0205 */
[----:B---3--:R-:W-:Y:S01]  /*11a0*/  @!P1 IMAD.WIDE R18, R23, 0x4, R18 ;  /* 0x0000000417129825 */ /* 0x008fe200078e0212 */
[----:B------:R-:W2:Y:S03]  /*11b0*/  @!P0 LDG.E R7, desc[UR10][R6.64] ;  /* 0x0000000a06078981 */ /* 0x000ea6000c1e1900 */
[----:B0-----:R-:W-:-:S02]  /*11c0*/  @!P1 IMAD.WIDE R14, R5, 0x4, R14 ;  /* 0x00000004050e9825 */ /* 0x001fc400078e020e */
[----:B------:R-:W3:Y:S04]  /*11d0*/  @!P1 LDG.E R19, desc[UR10][R18.64] ;  /* 0x0000000a12139981 */ /* 0x000ee8000c1e1900 */
[----:B------:R-:W3:Y:S01]  /*11e0*/  @!P1 LDG.E R15, desc[UR10][R14.64] ;  /* 0x0000000a0e0f9981 */ /* 0x000ee2000c1e1900 */
[----:B------:R-:W-:Y:S01]  /*11f0*/  IADD3 R17, PT, PT, R17, 0x2, RZ ;  /* 0x0000000211117810 */ /* 0x000fe20007ffe0ff */
[----:B--2---:R-:W-:-:S04]  /*1200*/  @!P0 FFMA R10, R7, R21, R10 ;  /* 0x00000015070a8223 */ /* 0x004fc8000000000a */
[----:B---3--:R-:W-:-:S07]  /*1210*/  @!P1 FFMA R10, R15, R19, R10 ;  /* 0x000000130f0a9223 */ /* 0x008fce000000000a */
.L_x_28:
[----:B------:R-:W-:Y:S05]  /*1220*/  BRA.U UP1, `(.L_x_26) ;  /* 0x0000000101507547 */ /* 0x000fea000b800000 */
[----:B------:R-:W0:Y:S01]  /*1230*/  LDCU.64 UR14, c[0x0][0x3a0] ;  /* 0x00007400ff0e77ac */ /* 0x000e220008000a00 */
[----:B------:R-:W-:Y:S01]  /*1240*/  IADD3 R15, PT, PT, R12, R17, RZ ;  /* 0x000000110c0f7210 */ /* 0x000fe20007ffe0ff */
[----:B------:R-:W-:Y:S03]  /*1250*/  BSSY.RECONVERGENT B0, `(.L_x_26) ;  /* 0x0000011000007945 */ /* 0x000fe60003800200 */
[----:B0-----:R-:W-:-:S04]  /*1260*/  ISETP.GE.AND P0, PT, R15, UR15, PT ;  /* 0x0000000f0f007c0c */ /* 0x001fc8000bf06270 */
[----:B------:R-:W-:-:S13]  /*1270*/  ISETP.GE.OR P0, PT, R0, UR14, P0 ;  /* 0x0000000e00007c0c */ /* 0x000fda0008706670 */
[----:B------:R-:W-:Y:S05]  /*1280*/  @P0 BRA `(.L_x_29) ;  /* 0x0000000000340947 */ /* 0x000fea0003800000 */
[----:B------:R-:W0:Y:S01]  /*1290*/  LDC.64 R6, c[0x0][0x398] ;  /* 0x0000e600ff067b82 */ /* 0x000e220000000a00 */
[----:B------:R-:W-:Y:S01]  /*12a0*/  IADD3 R8, PT, PT, R8, R17, RZ ;  /* 0x0000001108087210 */ /* 0x000fe20007ffe0ff */
[----:B------:R-:W-:-:S06]  /*12b0*/  IMAD R0, R0, UR15, R15 ;  /* 0x0000000f00007c24 */ /* 0x000fcc000f8e020f */
[----:B------:R-:W1:Y:S08]  /*12c0*/  LDC.64 R4, c[0x0][0x380] ;  /* 0x0000e000ff047b82 */ /* 0x000e700000000a00 */
[----:B------:R-:W2:Y:S01]  /*12d0*/  LDC.64 R2, c[0x0][0x388] ;  /* 0x0000e200ff027b82 */ /* 0x000ea20000000a00 */
[-CC-:B0-----:R-:W-:Y:S02]  /*12e0*/  IMAD R8, R8, R6.reuse, R13.reuse ;  /* 0x0000000608087224 */ /* 0x181fe400078e020d */
[----:B------:R-:W-:-:S02]  /*12f0*/  IMAD R15, R0, R6, R13 ;  /* 0x00000006000f7224 */ /* 0x000fc400078e020d */
[----:B------:R-:W-:Y:S02]  /*1300*/  IMAD R7, R8, R7, UR12 ;  /* 0x0000000c08077e24 */ /* 0x000fe4000f8e0207 */
[----:B-1----:R-:W-:-:S06]  /*1310*/  IMAD.WIDE R4, R15, 0x4, R4 ;  /* 0x000000040f047825 */ /* 0x002fcc00078e0204 */
[----:B------:R-:W3:Y:S01]  /*1320*/  LDG.E R5, desc[UR10][R4.64] ;  /* 0x0000000a04057981 */ /* 0x000ee2000c1e1900 */
[----:B--2---:R-:W-:-:S06]  /*1330*/  IMAD.WIDE R2, R7, 0x4, R2 ;  /* 0x0000000407027825 */ /* 0x004fcc00078e0202 */
[----:B------:R-:W3:Y:S02]  /*1340*/  LDG.E R2, desc[UR10][R2.64] ;  /* 0x0000000a02027981 */ /* 0x000ee4000c1e1900 */
[----:B---3--:R-:W-:-:S07]  /*1350*/  FFMA R10, R5, R2, R10 ;  /* 0x00000002050a7223 */ /* 0x008fce000000000a */
.L_x_29:
[----:B------:R-:W-:Y:S05]  /*1360*/  BSYNC.RECONVERGENT B0 ;  /* 0x0000000000007941 */ /* 0x000fea0003800200 */
.L_x_26:
[----:B------:R-:W0:Y:S01]  /*1370*/  LDCU UR6, c[0x0][0x3a8] ;  /* 0x00007500ff0677ac */ /* 0x000e220008000800 */
[----:B------:R-:W-:-:S04]  /*1380*/  IADD3 R9, PT, PT, R9, 0x1, RZ ;  /* 0x0000000109097810 */ /* 0x000fc80007ffe0ff */
[----:B0-----:R-:W-:-:S13]  /*1390*/  ISETP.NE.AND P0, PT, R9, UR6, PT ;  /* 0x0000000609007c0c */ /* 0x001fda000bf05270 */
[----:B------:R-:W-:Y:S05]  /*13a0*/  @P0 BRA `(.L_x_30) ;  /* 0xffffffec00800947 */ /* 0x000fea000383ffff */
[----:B------:R-:W0:Y:S01]  /*13b0*/  LDCU UR5, c[0x0][0x398] ;  /* 0x00007300ff0577ac */ /* 0x000e220008000800 */
[----:B------:R-:W-:-:S04]  /*13c0*/  IADD3 R13, PT, PT, R13, 0x1, RZ ;  /* 0x000000010d0d7810 */ /* 0x000fc80007ffe0ff */
[----:B0-----:R-:W-:-:S13]  /*13d0*/  ISETP.NE.AND P0, PT, R13, UR5, PT ;  /* 0x000000050d007c0c */ /* 0x001fda000bf05270 */
[----:B------:R-:W-:Y:S05]  /*13e0*/  @P0 BRA `(.L_x_31) ;  /* 0xffffffec006c0947 */ /* 0x000fea000383ffff */
.L_x_23:
[----:B------:R-:W0:Y:S01]  /*13f0*/  LDCU UR5, c[0x0][0x3a4] ;  /* 0x00007480ff0577ac */ /* 0x000e220008000800 */
[----:B------:R-:W1:Y:S08]  /*1400*/  LDC R0, c[0x0][0x39c] ;  /* 0x0000e700ff007b82 */ /* 0x000e700000000800 */
[----:B------:R-:W2:Y:S01]  /*1410*/  LDC.64 R2, c[0x0][0x390] ;  /* 0x0000e400ff027b82 */ /* 0x000ea20000000a00 */
[----:B0-----:R-:W-:-:S06]  /*1420*/  UIADD3 UR5, UPT, UPT, -UR6, UR5, URZ ;  /* 0x0000000506057290 */ /* 0x001fcc000fffe1ff */
[----:B------:R-:W-:-:S05]  /*1430*/  IMAD R5, R16, UR5, R16 ;  /* 0x0000000510057c24 */ /* 0x000fca000f8e0210 */
[----:B------:R-:W-:-:S05]  /*1440*/  IADD3 R5, PT, PT, R12, R5, RZ ;  /* 0x000000050c057210 */ /* 0x000fca0007ffe0ff */
[----:B-1----:R-:W-:-:S04]  /*1450*/  IMAD R5, R5, R0, UR12 ;  /* 0x0000000c05057e24 */ /* 0x002fc8000f8e0200 */
[----:B--2---:R-:W-:-:S05]  /*1460*/  IMAD.WIDE R2, R5, 0x4, R2 ;  /* 0x0000000405027825 */ /* 0x004fca00078e0202 */
[----:B------:R-:W-:Y:S01]  /*1470*/  STG.E desc[UR10][R2.64], R10 ;  /* 0x0000000a02007986 */ /* 0x000fe2000c10190a */
[----:B------:R-:W-:Y:S05]  /*1480*/  EXIT ;  /* 0x000000000000794d */ /* 0x000fea0003800000 */
.L_x_32:
        /* <DEDUP_REMOVED lines=15> */
.L_x_110:


//--------------------- .text._Z30convLayer_forward_sample_naivePfS_S_iiiii --------------------------
	.section	.text._Z30convLayer_forward_sample_naivePfS_S_iiiii,"ax",@progbits
	.align	128
        .global         _Z30convLayer_forward_sample_naivePfS_S_iiiii
        .type           _Z30convLayer_forward_sample_naivePfS_S_iiiii,@function
        .size           _Z30convLayer_forward_sample_naivePfS_S_iiiii,(.L_x_111 - _Z30convLayer_forward_sample_naivePfS_S_iiiii)
        .other          _Z30convLayer_forward_sample_naivePfS_S_iiiii,@"STO_CUDA_ENTRY STV_DEFAULT"
_Z30convLayer_forward_sample_naivePfS_S_iiiii:
.text._Z30convLayer_forward_sample_naivePfS_S_iiiii:
        /* <DEDUP_REMOVED lines=26> */
.L_x_41:
[----:B------:R-:W-:-:S07]  /*01a0*/  MOV R9, RZ ;  /* 0x000000ff00097202 */ /* 0x000fce0000000f00 */
.L_x_40:
        /* <DEDUP_REMOVED lines=12> */
[C---:B------:R-:W-:Y:S02]  /*0270*/  IADD3 R3, PT, PT, R19.reuse, 0x5, RZ ;  /* 0x0000000513037810 */ /* 0x040fe40007ffe0ff */
        /* <DEDUP_REMOVED lines=8> */
[----:B------:R-:W-:Y:S01]  /*0300*/  IMAD R17, R17, UR7, R8 ;  /* 0x0000000711117c24 */ /* 0x000fe2000f8e0208 */
[----:B------:R-:W1:Y:S01]  /*0310*/  LDCU UR6, c[0x0][0x3a4] ;  /* 0x00007480ff0677ac */ /* 0x000e620008000800 */
        /* <DEDUP_REMOVED lines=29> */
[----:B-1----:R-:W-:-:S07]  /*04f0*/  IMAD R25, R25, R14, R13 ;  /* 0x0000000e19197224 */ /* 0x002fce00078e020d */
.L_x_35:
        /* <DEDUP_REMOVED lines=93> */
.L_x_34:
        /* <DEDUP_REMOVED lines=76> */
.L_x_37:
        /* <DEDUP_REMOVED lines=41> */
.L_x_38:
        /* <DEDUP_REMOVED lines=20> */
.L_x_39:
[----:B------:R-:W-:Y:S05]  /*1360*/  BSYNC.RECONVERGENT B0 ;  /* 0x0000000000007941 */ /* 0x000fea0003800200 */
.L_x_36:
        /* <DEDUP_REMOVED lines=8> */
.L_x_33:
[----:B------:R-:W0:Y:S01]  /*13f0*/  LDCU.64 UR8, c[0x0][0x3a0] ;  /* 0x00007400ff0877ac */ /* 0x000e220008000a00 */
[----:B------:R-:W1:Y:S01]  /*1400*/  LDC.64 R2, c[0x0][0x390] ;  /* 0x0000e400ff027b82 */ /* 0x000e620000000a00 */
[----:B0-----:R-:W-:-:S04]  /*1410*/  UIADD3 UR5, UPT, UPT, -UR7, UR8, URZ ;  /* 0x0000000807057290 */ /* 0x001fc8000fffe1ff */
[----:B------:R-:W-:Y:S02]  /*1420*/  UIMAD UR6, UR5, UR13, UR13 ;  /* 0x0000000d050672a4 */ /* 0x000fe4000f8e020d */
[----:B------:R-:W-:-:S04]  /*1430*/  UIADD3 UR5, UPT, UPT, -UR7, UR9, URZ ;  /* 0x0000000907057290 */ /* 0x000fc8000fffe1ff */
[----:B------:R-:W-:-:S05]  /*1440*/  IADD3 R16, PT, PT, R16, UR6, RZ ;  /* 0x0000000610107c10 */ /* 0x000fca000fffe0ff */
[----:B------:R-:W-:-:S05]  /*1450*/  IMAD R5, R16, UR5, R16 ;  /* 0x0000000510057c24 */ /* 0x000fca000f8e0210 */
[----:B------:R-:W-:-:S05]  /*1460*/  IADD3 R5, PT, PT, R12, R5, RZ ;  /* 0x000000050c057210 */ /* 0x000fca0007ffe0ff */
[----:B-1----:R-:W-:-:S05]  /*1470*/  IMAD.WIDE R2, R5, 0x4, R2 ;  /* 0x0000000405027825 */ /* 0x002fca00078e0202 */
[----:B------:R-:W-:Y:S01]  /*1480*/  STG.E desc[UR14][R2.64], R10 ;  /* 0x0000000a02007986 */ /* 0x000fe2000c10190e */
[----:B------:R-:W-:Y:S05]  /*1490*/  EXIT ;  /* 0x000000000000794d */ /* 0x000fea0003800000 */
.L_x_42:
        /* <DEDUP_REMOVED lines=14> */
.L_x_111:


//--------------------- .text._Z32convLayer_forward_shared_channelPfS_S_iiiiiii --------------------------
	.section	.text._Z32convLayer_forward_shared_channelPfS_S_iiiiiii,"ax",@progbits
	.align	128
        .global         _Z32convLayer_forward_shared_channelPfS_S_iiiiiii
        .type           _Z32convLayer_forward_shared_channelPfS_S_iiiiiii,@function
        .size           _Z32convLayer_forward_shared_channelPfS_S_iiiiiii,(.L_x_112 - _Z32convLayer_forward_shared_channelPfS_S_iiiiiii)
        .other          _Z32convLayer_forward_shared_channelPfS_S_iiiiiii,@"STO_CUDA_ENTRY STV_DEFAULT"
_Z32convLayer_forward_shared_channelPfS_S_iiiiiii:
.text._Z32convLayer_forward_shared_channelPfS_S_iiiiiii:
[----:B------:R-:W-:Y:S08]  /*0000*/  LDC R1, c[0x0][0x37c] ;  /* 0x0000df00ff017b82 */ /* 0x000ff00000000800 */
[----:B------:R-:W0:Y:S01]  /*0010*/  LDC R6, c[0x0][0x3b0] ;  /* 0x0000ec00ff067b82 */ /* 0x000e220000000800 */
[----:B------:R-:W1:Y:S01]  /*0020*/  LDCU UR5, c[0x0][0x39c] ;  /* 0x00007380ff0577ac */ /* 0x000e620008000800 */
[----:B------:R-:W2:Y:S06]  /*0030*/  LDCU.64 UR14, c[0x0][0x358] ;  /* 0x00006b00ff0e77ac */ /* 0x000eac0008000a00 */
[----:B------:R-:W3:Y:S01]  /*0040*/  S2UR UR4, SR_CTAID.Z ;  /* 0x00000000000479c3 */ /* 0x000ee20000002700 */
[----:B------:R-:W4:Y:S07]  /*0050*/  LDCU UR10, c[0x0][0x3ac] ;  /* 0x00007580ff0a77ac */ /* 0x000f2e0008000800 */
[----:B------:R-:W0:Y:S01]  /*0060*/  S2UR UR19, SR_CTAID.X ;  /* 0x00000000001379c3 */ /* 0x000e220000002500 */
[----:B-1----:R-:W-:Y:S01]  /*0070*/  UISETP.GE.AND UP0, UPT, UR5, 0x1, UPT ;  /* 0x000000010500788c */ /* 0x002fe2000bf06270 */
[----:B0-----:R-:W0:Y:S01]  /*0080*/  I2F.U32.RP R4, R6 ;  /* 0x0000000600047306 */ /* 0x001e220000209000 */
[----:B------:R-:W-:-:S07]  /*0090*/  ISETP.NE.U32.AND P2, PT, R6, RZ, PT ;  /* 0x000000ff0600720c */ /* 0x000fce0003f45070 */
[----:B0-----:R-:W0:Y:S02]  /*00a0*/  MUFU.RCP R4, R4 ;  /* 0x0000000400047308 */ /* 0x001e240000001000 */
[----:B0-----:R-:W-:Y:S02]  /*00b0*/  VIADD R2, R4, 0xffffffe ;  /* 0x0ffffffe04027836 */ /* 0x001fe40000000000 */
[----:B------:R-:W0:Y:S04]  /*00c0*/  S2R R4, SR_CTAID.Y ;  /* 0x0000000000047919 */ /* 0x000e280000002600 */
[----:B------:R1:W5:Y:S02]  /*00d0*/  F2I.FTZ.U32.TRUNC.NTZ R3, R2 ;  /* 0x0000000200037305 */ /* 0x000364000021f000 */
[----:B-1----:R-:W-:-:S02]  /*00e0*/  HFMA2 R2, -RZ, RZ, 0, 0 ;  /* 0x00000000ff027431 */ /* 0x002fc400000001ff */
[----:B-----5:R-:W-:-:S04]  /*00f0*/  IMAD.MOV R5, RZ, RZ, -R3 ;  /* 0x000000ffff057224 */ /* 0x020fc800078e0a03 */
[----:B------:R-:W-:-:S04]  /*0100*/  IMAD R5, R5, R6, RZ ;  /* 0x0000000605057224 */ /* 0x000fc800078e02ff */
[----:B------:R-:W-:Y:S02]  /*0110*/  IMAD.HI.U32 R0, R3, R5, R2 ;  /* 0x0000000503007227 */ /* 0x000fe400078e0002 */
[----:B------:R-:W1:Y:S04]  /*0120*/  S2R R2, SR_TID.Y ;  /* 0x0000000000027919 */ /* 0x000e680000002200 */
[----:B---3--:R-:W-:-:S04]  /*0130*/  IMAD.HI.U32 R0, R0, UR4, RZ ;  /* 0x0000000400007c27 */ /* 0x008fc8000f8e00ff */
[----:B------:R-:W-:-:S04]  /*0140*/  IMAD.MOV R3, RZ, RZ, -R0 ;  /* 0x000000ffff037224 */ /* 0x000fc800078e0a00 */
[----:B------:R-:W-:-:S05]  /*0150*/  IMAD R3, R6, R3, UR4 ;  /* 0x0000000406037e24 */ /* 0x000fca000f8e0203 */
[----:B------:R-:W-:-:S13]  /*0160*/  ISETP.GE.U32.AND P0, PT, R3, R6, PT ;  /* 0x000000060300720c */ /* 0x000fda0003f06070 */
[----:B------:R-:W-:Y:S01]  /*0170*/  @P0 IMAD.IADD R3, R3, 0x1, -R6 ;  /* 0x0000000103030824 */ /* 0x000fe200078e0a06 */
[----:B------:R-:W-:-:S04]  /*0180*/  @P0 IADD3 R0, PT, PT, R0, 0x1, RZ ;  /* 0x0000000100000810 */ /* 0x000fc80007ffe0ff */
[-C--:B------:R-:W-:Y:S02]  /*0190*/  ISETP.GE.U32.AND P1, PT, R3, R6.reuse, PT ;  /* 0x000000060300720c */ /* 0x080fe40003f26070 */
[----:B------:R-:W3:Y:S11]  /*01a0*/  S2R R3, SR_TID.X ;  /* 0x0000000000037919 */ /* 0x000ef60000002100 */
[----:B------:R-:W-:Y:S01]  /*01b0*/  @P1 VIADD R0, R0, 0x1 ;  /* 0x0000000100001836 */ /* 0x000fe20000000000 */
[----:B------:R-:W-:-:S05]  /*01c0*/  @!P2 LOP3.LUT R0, RZ, R6, RZ, 0x33, !PT ;  /* 0x00000006ff00a212 */ /* 0x000fca00078e33ff */
[----:B------:R-:W-:-:S04]  /*01d0*/  IMAD.MOV R5, RZ, RZ, -R0 ;  /* 0x000000ffff057224 */ /* 0x000fc800078e0a00 */
[----:B------:R-:W-:Y:S02]  /*01e0*/  IMAD R5, R6, R5, UR4 ;  /* 0x0000000406057e24 */ /* 0x000fe4000f8e0205 */
[----:B------:R-:W-:-:S03]  /*01f0*/  IMAD.MOV.U32 R6, RZ, RZ, RZ ;  /* 0x000000ffff067224 */ /* 0x000fc600078e00ff */
[----:B------:R-:W-:-:S04]  /*0200*/  SHF.L.U32 R5, R5, 0x5, RZ ;  /* 0x0000000505057819 */ /* 0x000fc800000006ff */
[----:B-1----:R-:W-:Y:S01]  /*0210*/  IADD3 R8, PT, PT, R5, R2, RZ ;  /* 0x0000000205087210 */ /* 0x002fe20007ffe0ff */
[----:B---3--:R-:W-:Y:S01]  /*0220*/  IMAD R7, R0, 0x20, R3 ;  /* 0x0000002000077824 */ /* 0x008fe200078e0203 */
[----:B0-2-4-:R-:W-:Y:S06]  /*0230*/  BRA.U !UP0, `(.L_x_43) ;  /* 0x0000001508347547 */ /* 0x015fec000b800000 */
        /* <DEDUP_REMOVED lines=16> */
.L_x_64:
[----:B------:R-:W-:Y:S04]  /*0340*/  BSSY.RECONVERGENT B0, `(.L_x_44) ;  /* 0x000000a000007945 */ /* 0x000fe80003800200 */
[----:B0-----:R-:W-:Y:S05]  /*0350*/  @P2 BRA `(.L_x_45) ;  /* 0x0000000000202947 */ /* 0x001fea0003800000 */
[----:B------:R-:W0:Y:S01]  /*0360*/  LDC R14, c[0x0][0x39c] ;  /* 0x0000e700ff0e7b82 */ /* 0x000e220000000800 */
[----:B------:R-:W1:Y:S07]  /*0370*/  LDCU UR5, c[0x0][0x3a0] ;  /* 0x00007400ff0577ac */ /* 0x000e6e0008000800 */
[----:B------:R-:W2:Y:S01]  /*0380*/  LDC.64 R12, c[0x0][0x388] ;  /* 0x0000e200ff0c7b82 */ /* 0x000ea20000000a00 */
[----:B0-----:R-:W-:-:S04]  /*0390*/  IMAD R15, R9, R14, UR4 ;  /* 0x00000004090f7e24 */ /* 0x001fc8000f8e020e */
[----:B-1----:R-:W-:-:S04]  /*03a0*/  IMAD R15, R15, UR5, R4 ;  /* 0x000000050f0f7c24 */ /* 0x002fc8000f8e0204 */
[----:B--2---:R-:W-:-:S06]  /*03b0*/  IMAD.WIDE R12, R15, 0x4, R12 ;  /* 0x000000040f0c7825 */ /* 0x004fcc00078e020c */
[----:B------:R-:W2:Y:S04]  /*03c0*/  LDG.E R13, desc[UR14][R12.64] ;  /* 0x0000000e0c0d7981 */ /* 0x000ea8000c1e1900 */
[----:B--2---:R0:W-:Y:S02]  /*03d0*/  STS [R10], R13 ;  /* 0x0000000d0a007388 */ /* 0x0041e40000000800 */
.L_x_45:
[----:B------:R-:W-:Y:S05]  /*03e0*/  BSYNC.RECONVERGENT B0 ;  /* 0x0000000000007941 */ /* 0x000fea0003800200 */
.L_x_44:
[----:B------:R-:W-:Y:S01]  /*03f0*/  BAR.SYNC.DEFER_BLOCKING 0x0 ;  /* 0x0000000000007b1d */ /* 0x000fe20000010000 */
[----:B------:R-:W-:-:S05]  /*0400*/  ISETP.GE.AND P0, PT, R3, UR16, PT ;  /* 0x0000001003007c0c */ /* 0x000fca000bf06270 */
[----:B------:R-:W1:Y:S01]  /*0410*/  LDCU UR9, c[0x0][0x3a8] ;  /* 0x00007500ff0977ac */ /* 0x000e620008000800 */
[----:B------:R-:W-:Y:S01]  /*0420*/  BSSY.RECONVERGENT B1, `(.L_x_46) ;  /* 0x0000090000017945 */ /* 0x000fe20003800200 */
[----:B------:R-:W2:Y:S06]  /*0430*/  LDCU UR10, c[0x0][0x3a4] ;  /* 0x00007480ff0a77ac */ /* 0x000eac0008000800 */
[----:B------:R-:W-:Y:S05]  /*0440*/  @P0 BRA `(.L_x_47) ;  /* 0x0000000800340947 */ /* 0x000fea0003800000 */
[----:B0-----:R-:W-:-:S07]  /*0450*/  MOV R13, R7 ;  /* 0x00000007000d7202 */ /* 0x001fce0000000f00 */
.L_x_55:
[----:B------:R-:W-:Y:S01]  /*0460*/  ISETP.GE.AND P0, PT, R2, UR16, PT ;  /* 0x0000001002007c0c */ /* 0x000fe2000bf06270 */
[----:B------:R-:W-:-:S12]  /*0470*/  BSSY.RECONVERGENT B0, `(.L_x_48) ;  /* 0x0000086000007945 */ /* 0x000fd80003800200 */
[----:B0-----:R-:W-:Y:S05]  /*0480*/  @P0 BRA `(.L_x_49) ;  /* 0x0000000800100947 */ /* 0x001fea0003800000 */
[----:B------:R-:W0:Y:S01]  /*0490*/  LDCU UR5, c[0x0][0x3a4] ;  /* 0x00007480ff0577ac */ /* 0x000e220008000800 */
[----:B------:R-:W-:Y:S01]  /*04a0*/  IMAD.IADD R12, R11, 0x1, -R8 ;  /* 0x000000010b0c7824 */ /* 0x000fe200078e0a08 */
[----:B------:R-:W-:Y:S01]  /*04b0*/  BSSY.RECONVERGENT B2, `(.L_x_50) ;  /* 0x000004a000027945 */ /* 0x000fe20003800200 */
[----:B------:R-:W-:Y:S01]  /*04c0*/  IMAD R14, R0, -0x20, R13 ;  /* 0xffffffe0000e7824 */ /* 0x000fe200078e020d */
[----:B------:R-:W-:Y:S02]  /*04d0*/  PLOP3.LUT P0, PT, PT, PT, PT, 0x80, 0x8 ;  /* 0x000000000008781c */ /* 0x000fe40003f0f070 */
[----:B------:R-:W-:Y:S01]  /*04e0*/  ISETP.GT.AND P1, PT, R12, 0x60, PT ;  /* 0x000000600c00780c */ /* 0x000fe20003f24270 */
[----:B------:R-:W-:Y:S01]  /*04f0*/  IMAD R19, R14, UR16, -R5 ;  /* 0x000000100e137c24 */ /* 0x000fe2000f8e0a05 */
[----:B------:R-:W-:Y:S01]  /*0500*/  MOV R22, R8 ;  /* 0x0000000800167202 */ /* 0x000fe20000000f00 */
[----:B0-----:R-:W-:-:S04]  /*0510*/  IMAD.U32 R12, RZ, RZ, UR5 ;  /* 0x00000005ff0c7e24 */ /* 0x001fc8000f8e00ff */
[----:B------:R-:W-:-:S06]  /*0520*/  IMAD R20, R12, UR19, R13 ;  /* 0x000000130c147c24 */ /* 0x000fcc000f8e020d */
[----:B------:R-:W-:Y:S05]  /*0530*/  @!P1 BRA `(.L_x_51) ;  /* 0x0000000400049947 */ /* 0x000fea0003800000 */
[----:B------:R-:W-:Y:S01]  /*0540*/  PLOP3.LUT P0, PT, PT, PT, PT, 0x8, 0x80 ;  /* 0x000000000080781c */ /* 0x000fe20003f0e170 */
[----:B------:R-:W-:-:S12]  /*0550*/  VIADD R18, R11, 0xffffffa0 ;  /* 0xffffffa00b127836 */ /* 0x000fd80000000000 */
.L_x_52:
[----:B--2---:R-:W-:Y:S01]  /*0560*/  IMAD.U32 R12, RZ, RZ, UR10 ;  /* 0x0000000aff0c7e24 */ /* 0x004fe2000f8e00ff */
[----:B-1----:R-:W-:-:S04]  /*0570*/  ISETP.GE.AND P1, PT, R22, UR9, PT ;  /* 0x0000000916007c0c */ /* 0x002fc8000bf26270 */
[----:B------:R-:W-:-:S13]  /*0580*/  ISETP.GE.OR P3, PT, R13, R12, P1 ;  /* 0x0000000c0d00720c */ /* 0x000fda0000f66670 */
[----:B------:R-:W0:Y:S01]  /*0590*/  @!P3 LDC R17, c[0x0][0x39c] ;  /* 0x0000e700ff11bb82 */ /* 0x000e220000000800 */
[----:B---3--:R-:W-:-:S07]  /*05a0*/  @!P3 IMAD R16, R20, UR9, R22 ;  /* 0x000000091410bc24 */ /* 0x008fce000f8e0216 */
[----:B------:R-:W1:Y:S01]  /*05b0*/  @!P3 LDC.64 R14, c[0x0][0x380] ;  /* 0x0000e000ff0ebb82 */ /* 0x000e620000000a00 */
[----:B0-----:R-:W-:-:S04]  /*05c0*/  @!P3 IMAD R17, R16, R17, UR4 ;  /* 0x000000041011be24 */ /* 0x001fc8000f8e0211 */
[----:B-1----:R-:W-:-:S05]  /*05d0*/  @!P3 IMAD.WIDE R14, R17, 0x4, R14 ;  /* 0x00000004110eb825 */ /* 0x002fca00078e020e */
[----:B------:R0:W2:Y:S01]  /*05e0*/  @!P3 LDG.E R27, desc[UR14][R14.64] ;  /* 0x0000000e0e1bb981 */ /* 0x0000a2000c1e1900 */
[C---:B------:R-:W-:Y:S01]  /*05f0*/  IADD3 R23, PT, PT, R22.reuse, 0x20, RZ ;  /* 0x0000002016177810 */ /* 0x040fe20007ffe0ff */
[----:B------:R-:W-:Y:S01]  /*0600*/  VIADD R24, R22, 0x40 ;  /* 0x0000004016187836 */ /* 0x000fe20000000000 */
[----:B------:R-:W-:Y:S01]  /*0610*/  @!P3 MOV R16, 0x400 ;  /* 0x000004000010b802 */ /* 0x000fe20000000f00 */
[----:B------:R-:W1:Y:S01]  /*0620*/  @!P3 S2R R17, SR_CgaCtaId ;  /* 0x000000000011b919 */ /* 0x000e620000008800 */
[----:B------:R-:W-:Y:S02]  /*0630*/  ISETP.GE.AND P1, PT, R23, UR9, PT ;  /* 0x0000000917007c0c */ /* 0x000fe4000bf26270 */
[----:B------:R-:W-:Y:S02]  /*0640*/  ISETP.GE.AND P4, PT, R24, UR9, PT ;  /* 0x0000000918007c0c */ /* 0x000fe4000bf86270 */
[-C--:B------:R-:W-:Y:S01]  /*0650*/  ISETP.GE.OR P1, PT, R13, R12.reuse, P1 ;  /* 0x0000000c0d00720c */ /* 0x080fe20000f26670 */
[----:B0-----:R-:W-:Y:S01]  /*0660*/  @!P3 IMAD.IADD R14, R19, 0x1, R22 ;  /* 0x00000001130eb824 */ /* 0x001fe200078e0216 */
[----:B------:R-:W-:-:S11]  /*0670*/  ISETP.GE.OR P4, PT, R13, R12, P4 ;  /* 0x0000000c0d00720c */ /* 0x000fd60002786670 */
[----:B------:R-:W0:Y:S01]  /*0680*/  @!P1 LDC R21, c[0x0][0x39c] ;  /* 0x0000e700ff159b82 */ /* 0x000e220000000800 */
[----:B------:R-:W3:Y:S01]  /*0690*/  @!P1 S2R R26, SR_CgaCtaId ;  /* 0x00000000001a9919 */ /* 0x000ee20000008800 */
[----:B------:R-:W-:-:S06]  /*06a0*/  @!P1 MOV R15, 0x400 ;  /* 0x00000400000f9802 */ /* 0x000fcc0000000f00 */
[----:B------:R-:W4:Y:S01]  /*06b0*/  @!P4 LDC R25, c[0x0][0x39c] ;  /* 0x0000e700ff19cb82 */ /* 0x000f220000000800 */
[----:B-1----:R-:W-:-:S04]  /*06c0*/  @!P3 LEA R17, R17, R16, 0x18 ;  /* 0x000000101111b211 */ /* 0x002fc800078ec0ff */
[----:B------:R-:W-:Y:S01]  /*06d0*/  @!P3 LEA R28, R14, R17, 0x2 ;  /* 0x000000110e1cb211 */ /* 0x000fe200078e10ff */
[--C-:B------:R-:W-:Y:S02]  /*06e0*/  @!P1 IMAD R14, R20, UR9, R23.reuse ;  /* 0x00000009140e9c24 */ /* 0x100fe4000f8e0217 */
[----:B------:R-:W1:Y:S02]  /*06f0*/  @!P1 LDC.64 R16, c[0x0][0x380] ;  /* 0x0000e000ff109b82 */ /* 0x000e640000000a00 */
[----:B0-----:R-:W-:Y:S01]  /*0700*/  @!P1 IMAD R29, R14, R21, UR4 ;  /* 0x000000040e1d9e24 */ /* 0x001fe2000f8e0215 */
[----:B------:R-:W-:Y:S02]  /*0710*/  IADD3 R21, PT, PT, R22, 0x60, RZ ;  /* 0x0000006016157810 */ /* 0x000fe40007ffe0ff */
[----:B---3--:R-:W-:Y:S01]  /*0720*/  @!P1 LEA R26, R26, R15, 0x18 ;  /* 0x0000000f1a1a9211 */ /* 0x008fe200078ec0ff */
[----:B------:R-:W-:-:S04]  /*0730*/  @!P1 IMAD.IADD R15, R19, 0x1, R23 ;  /* 0x00000001130f9824 */ /* 0x000fc800078e0217 */
[----:B------:R-:W-:Y:S02]  /*0740*/  @!P1 IMAD R23, R15, 0x4, R26 ;  /* 0x000000040f179824 */ /* 0x000fe400078e021a */
[----:B------:R-:W0:Y:S01]  /*0750*/  @!P4 LDC.64 R14, c[0x0][0x380] ;  /* 0x0000e000ff0ecb82 */ /* 0x000e220000000a00 */
[----:B------:R-:W-:Y:S02]  /*0760*/  @!P4 IMAD R26, R20, UR9, R24 ;  /* 0x00000009141acc24 */ /* 0x000fe4000f8e0218 */
[----:B-1----:R-:W-:-:S06]  /*0770*/  @!P1 IMAD.WIDE R16, R29, 0x4, R16 ;  /* 0x000000041d109825 */ /* 0x002fcc00078e0210 */
[----:B------:R-:W3:Y:S04]  /*0780*/  @!P1 LDG.E R16, desc[UR14][R16.64] ;  /* 0x0000000e10109981 */ /* 0x000ee8000c1e1900 */
[----:B--2---:R4:W-:Y:S01]  /*0790*/  @!P3 STS [R28], R27 ;  /* 0x0000001b1c00b388 */ /* 0x0049e20000000800 */
[----:B------:R-:W-:-:S04]  /*07a0*/  ISETP.GE.AND P3, PT, R21, UR9, PT ;  /* 0x0000000915007c0c */ /* 0x000fc8000bf66270 */
[----:B------:R-:W-:Y:S01]  /*07b0*/  ISETP.GE.OR P3, PT, R13, R12, P3 ;  /* 0x0000000c0d00720c */ /* 0x000fe20001f66670 */
[----:B----4-:R-:W-:Y:S02]  /*07c0*/  @!P4 IMAD R27, R26, R25, UR4 ;  /* 0x000000041a1bce24 */ /* 0x010fe4000f8e0219 */
[----:B------:R-:W1:Y:S02]  /*07d0*/  @!P4 S2R R25, SR_CgaCtaId ;  /* 0x000000000019c919 */ /* 0x000e640000008800 */
[----:B0-----:R-:W-:-:S08]  /*07e0*/  @!P4 IMAD.WIDE R14, R27, 0x4, R14 ;  /* 0x000000041b0ec825 */ /* 0x001fd000078e020e */
[----:B------:R-:W0:Y:S01]  /*07f0*/  @!P3 LDC R26, c[0x0][0x39c] ;  /* 0x0000e700ff1abb82 */ /* 0x000e220000000800 */
[----:B------:R-:W-:Y:S01]  /*0800*/  @!P3 IMAD R27, R20, UR9, R21 ;  /* 0x00000009141bbc24 */ /* 0x000fe2000f8e0215 */
[----:B------:R-:W2:Y:S03]  /*0810*/  @!P4 LDG.E R14, desc[UR14][R14.64] ;  /* 0x0000000e0e0ec981 */ /* 0x000ea6000c1e1900 */
[----:B0-----:R-:W-:-:S03]  /*0820*/  @!P3 IMAD R29, R27, R26, UR4 ;  /* 0x000000041b1dbe24 */ /* 0x001fc6000f8e021a */
[----:B------:R-:W0:Y:S02]  /*0830*/  @!P3 LDC.64 R26, c[0x0][0x380] ;  /* 0x0000e000ff1abb82 */ /* 0x000e240000000a00 */
[----:B0-----:R-:W-:-:S06]  /*0840*/  @!P3 IMAD.WIDE R26, R29, 0x4, R26 ;  /* 0x000000041d1ab825 */ /* 0x001fcc00078e021a */
[----:B------:R-:W4:Y:S01]  /*0850*/  @!P3 LDG.E R26, desc[UR14][R26.64] ;  /* 0x0000000e1a1ab981 */ /* 0x000f22000c1e1900 */
[----:B------:R-:W0:Y:S01]  /*0860*/  @!P3 S2R R29, SR_CgaCtaId ;  /* 0x00000000001db919 */ /* 0x000e220000008800 */
[----:B------:R-:W-:-:S04]  /*0870*/  @!P4 MOV R28, 0x400 ;  /* 0x00000400001cc802 */ /* 0x000fc80000000f00 */
[----:B-1----:R-:W-:Y:S02]  /*0880*/  @!P4 LEA R25, R25, R28, 0x18 ;  /* 0x0000001c1919c211 */ /* 0x002fe400078ec0ff */
[----:B------:R-:W-:Y:S01]  /*0890*/  @!P3 MOV R28, 0x400 ;  /* 0x00000400001cb802 */ /* 0x000fe20000000f00 */
[C---:B------:R-:W-:Y:S02]  /*08a0*/  @!P4 IMAD.IADD R24, R19.reuse, 0x1, R24 ;  /* 0x000000011318c824 */ /* 0x040fe400078e0218 */
[----:B------:R-:W-:-:S03]  /*08b0*/  @!P3 IMAD.IADD R21, R19, 0x1, R21 ;  /* 0x000000011315b824 */ /* 0x000fc600078e0215 */
[----:B------:R-:W-:Y:S01]  /*08c0*/  @!P4 LEA R25, R24, R25, 0x2 ;  /* 0x000000191819c211 */ /* 0x000fe200078e10ff */
[----:B---3--:R3:W-:Y:S01]  /*08d0*/  @!P1 STS [R23], R16 ;  /* 0x0000001017009388 */ /* 0x0087e20000000800 */
[----:B------:R-:W-:Y:S01]  /*08e0*/  VIADD R22, R22, 0x80 ;  /* 0x0000008016167836 */ /* 0x000fe20000000000 */
[----:B0-----:R-:W-:-:S05]  /*08f0*/  @!P3 LEA R28, R29, R28, 0x18 ;  /* 0x0000001c1d1cb211 */ /* 0x001fca00078ec0ff */
[----:B------:R-:W-:Y:S01]  /*0900*/  @!P3 IMAD R21, R21, 0x4, R28 ;  /* 0x000000041515b824 */ /* 0x000fe200078e021c */
[----:B------:R-:W-:Y:S01]  /*0910*/  ISETP.GE.AND P1, PT, R22, R18, PT ;  /* 0x000000121600720c */ /* 0x000fe20003f26270 */
[----:B--2---:R3:W-:Y:S04]  /*0920*/  @!P4 STS [R25], R14 ;  /* 0x0000000e1900c388 */ /* 0x0047e80000000800 */
[----:B----4-:R3:W-:Y:S08]  /*0930*/  @!P3 STS [R21], R26 ;  /* 0x0000001a1500b388 */ /* 0x0107f00000000800 */
[----:B------:R-:W-:Y:S05]  /*0940*/  @!P1 BRA `(.L_x_52) ;  /* 0xfffffffc00049947 */ /* 0x000fea000383ffff */
.L_x_51:
[----:B-12---:R-:W-:Y:S05]  /*0950*/  BSYNC.RECONVERGENT B2 ;  /* 0x0000000000027941 */ /* 0x006fea0003800200 */
.L_x_50:
[----:B---3--:R-:W-:Y:S01]  /*0960*/  IADD3 R14, PT, PT, R11, -R22, RZ ;  /* 0x800000160b0e7210 */ /* 0x008fe20007ffe0ff */
[----:B------:R-:W-:Y:S03]  /*0970*/  BSSY.RECONVERGENT B2, `(.L_x_53) ;  /* 0x0000023000027945 */ /* 0x000fe60003800200 */
[----:B------:R-:W-:-:S13]  /*0980*/  ISETP.GT.AND P1, PT, R14, 0x20, PT ;  /* 0x000000200e00780c */ /* 0x000fda0003f24270 */
[----:B------:R-:W-:Y:S05]  /*0990*/  @!P1 BRA `(.L_x_54) ;  /* 0x0000000000809947 */ /* 0x000fea0003800000 */
[----:B------:R-:W0:Y:S01]  /*09a0*/  LDCU UR5, c[0x0][0x3a8] ;  /* 0x00007500ff0577ac */ /* 0x000e220008000800 */
[C---:B------:R-:W-:Y:S01]  /*09b0*/  VIADD R18, R22.reuse, 0x20 ;  /* 0x0000002016127836 */ /* 0x040fe20000000000 */
[----:B0-----:R-:W-:-:S04]  /*09c0*/  ISETP.GE.AND P0, PT, R22, UR5, PT ;  /* 0x0000000516007c0c */ /* 0x001fc8000bf06270 */
[----:B------:R-:W-:Y:S02]  /*09d0*/  ISETP.GE.AND P1, PT, R18, UR5, PT ;  /* 0x0000000512007c0c */ /* 0x000fe4000bf26270 */
[CC--:B------:R-:W-:Y:S02]  /*09e0*/  ISETP.GE.OR P0, PT, R13.reuse, R12.reuse, P0 ;  /* 0x0000000c0d00720c */ /* 0x0c0fe40000706670 */
[----:B------:R-:W-:-:S11]  /*09f0*/  ISETP.GE.OR P1, PT, R13, R12, P1 ;  /* 0x0000000c0d00720c */ /* 0x000fd60000f26670 */
[----:B------:R-:W0:Y:S01]  /*0a00*/  @!P0 LDC R24, c[0x0][0x39c] ;  /* 0x0000e700ff188b82 */ /* 0x000e220000000800 */
[C---:B------:R-:W-:Y:S02]  /*0a10*/  @!P0 IMAD R21, R20.reuse, UR5, R22 ;  /* 0x0000000514158c24 */ /* 0x040fe4000f8e0216 */
[----:B------:R-:W-:-:S05]  /*0a20*/  @!P1 IMAD R23, R20, UR5, R18 ;  /* 0x0000000514179c24 */ /* 0x000fca000f8e0212 */
[----:B------:R-:W1:Y:S08]  /*0a30*/  @!P1 LDC R26, c[0x0][0x39c] ;  /* 0x0000e700ff1a9b82 */ /* 0x000e700000000800 */
[----:B------:R-:W2:Y:S08]  /*0a40*/  @!P0 LDC.64 R16, c[0x0][0x380] ;  /* 0x0000e000ff108b82 */ /* 0x000eb00000000a00 */
[----:B------:R-:W3:Y:S01]  /*0a50*/  @!P1 LDC.64 R14, c[0x0][0x380] ;  /* 0x0000e000ff0e9b82 */ /* 0x000ee20000000a00 */
[----:B0-----:R-:W-:-:S02]  /*0a60*/  @!P0 IMAD R21, R21, R24, UR4 ;  /* 0x0000000415158e24 */ /* 0x001fc4000f8e0218 */
[----:B-1----:R-:W-:Y:S02]  /*0a70*/  @!P1 IMAD R23, R23, R26, UR4 ;  /* 0x0000000417179e24 */ /* 0x002fe4000f8e021a */
[----:B--2---:R-:W-:-:S06]  /*0a80*/  @!P0 IMAD.WIDE R16, R21, 0x4, R16 ;  /* 0x0000000415108825 */ /* 0x004fcc00078e0210 */
[----:B------:R0:W2:Y:S01]  /*0a90*/  @!P0 LDG.E R16, desc[UR14][R16.64] ;  /* 0x0000000e10108981 */ /* 0x0000a2000c1e1900 */
[----:B---3--:R-:W-:-:S06]  /*0aa0*/  @!P1 IMAD.WIDE R14, R23, 0x4, R14 ;  /* 0x00000004170e9825 */ /* 0x008fcc00078e020e */
[----:B------:R-:W3:Y:S01]  /*0ab0*/  @!P1 LDG.E R14, desc[UR14][R14.64] ;  /* 0x0000000e0e0e9981 */ /* 0x000ee2000c1e1900 */
[----:B------:R-:W1:Y:S01]  /*0ac0*/  @!P0 S2R R24, SR_CgaCtaId ;  /* 0x0000000000188919 */ /* 0x000e620000008800 */
[----:B------:R-:W4:Y:S01]  /*0ad0*/  @!P1 S2R R26, SR_CgaCtaId ;  /* 0x00000000001a9919 */ /* 0x000f220000008800 */
[----:B------:R-:W-:Y:S02]  /*0ae0*/  @!P0 MOV R21, 0x400 ;  /* 0x0000040000158802 */ /* 0x000fe40000000f00 */
[----:B------:R-:W-:Y:S02]  /*0af0*/  @!P1 MOV R23, 0x400 ;  /* 0x0000040000179802 */ /* 0x000fe40000000f00 */
[----:B-1----:R-:W-:Y:S01]  /*0b00*/  @!P0 LEA R24, R24, R21, 0x18 ;  /* 0x0000001518188211 */ /* 0x002fe200078ec0ff */
[C---:B------:R-:W-:Y:S01]  /*0b10*/  @!P0 IMAD.IADD R21, R19.reuse, 0x1, R22 ;  /* 0x0000000113158824 */ /* 0x040fe200078e0216 */
[----:B------:R-:W-:Y:S02]  /*0b20*/  @!P1 IADD3 R22, PT, PT, R19, R18, RZ ;  /* 0x0000001213169210 */ /* 0x000fe40007ffe0ff */
[----:B----4-:R-:W-:Y:S01]  /*0b30*/  @!P1 LEA R23, R26, R23, 0x18 ;  /* 0x000000171a179211 */ /* 0x010fe200078ec0ff */
[----:B------:R-:W-:-:S04]  /*0b40*/  @!P0 IMAD R21, R21, 0x4, R24 ;  /* 0x0000000415158824 */ /* 0x000fc800078e0218 */
[----:B0-----:R-:W-:Y:S01]  /*0b50*/  @!P1 IMAD R17, R22, 0x4, R23 ;  /* 0x0000000416119824 */ /* 0x001fe200078e0217 */
[----:B------:R-:W-:Y:S01]  /*0b60*/  IADD3 R22, PT, PT, R18, 0x20, RZ ;  /* 0x0000002012167810 */ /* 0x000fe20007ffe0ff */
[----:B--2---:R0:W-:Y:S04]  /*0b70*/  @!P0 STS [R21], R16 ;  /* 0x0000001015008388 */ /* 0x0041e80000000800 */
[----:B---3--:R0:W-:Y:S01]  /*0b80*/  @!P1 STS [R17], R14 ;  /* 0x0000000e11009388 */ /* 0x0081e20000000800 */
[----:B------:R-:W-:-:S13]  /*0b90*/  PLOP3.LUT P0, PT, PT, PT, PT, 0x8, 0x80 ;  /* 0x000000000080781c */ /* 0x000fda0003f0e170 */
.L_x_54:
[----:B------:R-:W-:Y:S05]  /*0ba0*/  BSYNC.RECONVERGENT B2 ;  /* 0x0000000000027941 */ /* 0x000fea0003800200 */
.L_x_53:
[----:B0-----:R-:W0:Y:S01]  /*0bb0*/  LDC R17, c[0x0][0x3a8] ;  /* 0x0000ea00ff117b82 */ /* 0x001e220000000800 */
[C---:B------:R-:W-:Y:S02]  /*0bc0*/  ISETP.LT.OR P0, PT, R22.reuse, R11, P0 ;  /* 0x0000000b1600720c */ /* 0x040fe40000701670 */
[----:B0-----:R-:W-:-:S04]  /*0bd0*/  ISETP.GE.AND P1, PT, R22, R17, PT ;  /* 0x000000111600720c */ /* 0x001fc80003f26270 */
[----:B------:R-:W-:-:S04]  /*0be0*/  ISETP.GE.OR P1, PT, R13, R12, P1 ;  /* 0x0000000c0d00720c */ /* 0x000fc80000f26670 */
[----:B------:R-:W-:-:S13]  /*0bf0*/  PLOP3.LUT P0, PT, P0, P1, PT, 0x8f, 0xf8 ;  /* 0x0000000000f8781c */ /* 0x000fda0000703177 */
[----:B------:R-:W-:Y:S05]  /*0c00*/  @P0 BRA `(.L_x_49) ;  /* 0x0000000000300947 */ /* 0x000fea0003800000 */
[----:B------:R-:W0:Y:S01]  /*0c10*/  LDC R21, c[0x0][0x39c] ;  /* 0x0000e700ff157b82 */ /* 0x000e220000000800 */
[----:B------:R-:W-:-:S07]  /*0c20*/  IMAD R20, R20, R17, R22 ;  /* 0x0000001114147224 */ /* 0x000fce00078e0216 */
[----:B------:R-:W1:Y:S01]  /*0c30*/  LDC.64 R14, c[0x0][0x380] ;  /* 0x0000e000ff0e7b82 */ /* 0x000e620000000a00 */
[----:B0-----:R-:W-:-:S04]  /*0c40*/  IMAD R17, R20, R21, UR4 ;  /* 0x0000000414117e24 */ /* 0x001fc8000f8e0215 */
[----:B-1----:R-:W-:-:S06]  /*0c50*/  IMAD.WIDE R14, R17, 0x4, R14 ;  /* 0x00000004110e7825 */ /* 0x002fcc00078e020e */
[----:B------:R-:W2:Y:S01]  /*0c60*/  LDG.E R14, desc[UR14][R14.64] ;  /* 0x0000000e0e0e7981 */ /* 0x000ea2000c1e1900 */
[----:B------:R-:W0:Y:S01]  /*0c70*/  S2UR UR6, SR_CgaCtaId ;  /* 0x00000000000679c3 */ /* 0x000e220000008800 */
[----:B------:R-:W-:Y:S01]  /*0c80*/  UMOV UR5, 0x400 ;  /* 0x0000040000057882 */ /* 0x000fe20000000000 */
[----:B------:R-:W-:Y:S01]  /*0c90*/  IMAD.IADD R19, R19, 0x1, R22 ;  /* 0x0000000113137824 */ /* 0x000fe200078e0216 */
[----:B0-----:R-:W-:-:S06]  /*0ca0*/  ULEA UR5, UR6, UR5, 0x18 ;  /* 0x0000000506057291 */ /* 0x001fcc000f8ec0ff */
[----:B------:R-:W-:-:S05]  /*0cb0*/  LEA R19, R19, UR5, 0x2 ;  /* 0x0000000513137c11 */ /* 0x000fca000f8e10ff */
[----:B--2---:R0:W-:Y:S02]  /*0cc0*/  STS [R19], R14 ;  /* 0x0000000e13007388 */ /* 0x0041e40000000800 */
.L_x_49:
[----:B-12---:R-:W-:Y:S05]  /*0cd0*/  BSYNC.RECONVERGENT B0 ;  /* 0x0000000000007941 */ /* 0x006fea0003800200 */
.L_x_48:
[----:B------:R-:W-:Y:S01]  /*0ce0*/  VIADD R13, R13, 0x20 ;  /* 0x000000200d0d7836 */ /* 0x000fe20000000000 */
[----:B------:R-:W-:-:S04]  /*0cf0*/  LEA R12, R0, UR16, 0x5 ;  /* 0x00000010000c7c11 */ /* 0x000fc8000f8e28ff */
[----:B------:R-:W-:-:S13]  /*0d00*/  ISETP.GE.AND P0, PT, R13, R12, PT ;  /* 0x0000000c0d00720c */ /* 0x000fda0003f06270 */
[----:B------:R-:W-:Y:S05]  /*0d10*/  @!P0 BRA `(.L_x_55) ;  /* 0xfffffff400d08947 */ /* 0x000fea000383ffff */
.L_x_47:
[----:B-12---:R-:W-:Y:S05]  /*0d20*/  BSYNC.RECONVERGENT B1 ;  /* 0x0000000000017941 */ /* 0x006fea0003800200 */
.L_x_46:
[----:B------:R-:W1:Y:S02]  /*0d30*/  LDCU UR10, c[0x0][0x3ac] ;  /* 0x00007580ff0a77ac */ /* 0x000e640008000800 */
[----:B-1----:R-:W-:Y:S01]  /*0d40*/  UISETP.GE.AND UP0, UPT, UR10, 0x1, UPT ;  /* 0x000000010a00788c */ /* 0x002fe2000bf06270 */
[----:B------:R-:W-:Y:S08]  /*0d50*/  BAR.SYNC.DEFER_BLOCKING 0x0 ;  /* 0x0000000000007b1d */ /* 0x000ff00000010000 */
[----:B------:R-:W-:Y:S05]  /*0d60*/  BRA.U !UP0, `(.L_x_56) ;  /* 0x0000000908547547 */ /* 0x000fea000b800000 */
[----:B------:R-:W-:-:S05]  /*0d70*/  UMOV UR5, URZ ;  /* 0x000000ff00057c82 */ /* 0x000fca0008000000 */
.L_x_63:
[----:B------:R-:W1:Y:S01]  /*0d80*/  LDCU UR10, c[0x0][0x3ac] ;  /* 0x00007580ff0a77ac */ /* 0x000e620008000800 */
[----:B0-----:R-:W-:Y:S01]  /*0d90*/  IADD3 R13, PT, PT, R3, UR5, RZ ;  /* 0x00000005030d7c10 */ /* 0x001fe2000fffe0ff */
[----:B------:R-:W-:Y:S01]  /*0da0*/  VIADD R22, R7, UR5 ;  /* 0x0000000507167c36 */ /* 0x000fe20008000000 */
[----:B------:R-:W-:Y:S01]  /*0db0*/  UMOV UR11, UR5 ;  /* 0x00000005000b7c82 */ /* 0x000fe20008000000 */
[----:B------:R-:W-:Y:S02]  /*0dc0*/  UIADD3 UR5, UPT, UPT, UR5, 0x1, URZ ;  /* 0x0000000105057890 */ /* 0x000fe4000fffe0ff */
[----:B------:R-:W-:Y:S01]  /*0dd0*/  IMAD R12, R13, UR16, R2 ;  /* 0x000000100d0c7c24 */ /* 0x000fe2000f8e0202 */
[----:B------:R-:W-:Y:S01]  /*0de0*/  UMOV UR6, URZ ;  /* 0x000000ff00067c82 */ /* 0x000fe20008000000 */
[----:B-1----:R-:W-:Y:S02]  /*0df0*/  UISETP.GE.U32.AND UP1, UPT, UR10, 0x8, UPT ;  /* 0x000000080a00788c */ /* 0x002fe4000bf26070 */
[----:B------:R-:W-:-:S07]  /*0e00*/  UISETP.NE.AND UP0, UPT, UR5, UR10, UPT ;  /* 0x0000000a0500728c */ /* 0x000fce000bf05270 */
[----:B------:R-:W-:Y:S05]  /*0e10*/  BRA.U !UP1, `(.L_x_57) ;  /* 0x0000000109e07547 */ /* 0x000fea000b800000 */
[----:B------:R-:W0:Y:S01]  /*0e20*/  S2UR UR9, SR_CgaCtaId ;  /* 0x00000000000979c3 */ /* 0x000e220000008800 */
[----:B------:R-:W1:Y:S01]  /*0e30*/  LDCU UR10, c[0x0][0x3a4] ;  /* 0x00007480ff0a77ac */ /* 0x000e620008000800 */
[----:B------:R-:W-:Y:S01]  /*0e40*/  UMOV UR6, 0x400 ;  /* 0x0000040000067882 */ /* 0x000fe20000000000 */
[----:B------:R-:W2:Y:S01]  /*0e50*/  LDCU.64 UR20, c[0x0][0x3a8] ;  /* 0x00007500ff1477ac */ /* 0x000ea20008000a00 */
[----:B-1----:R-:W-:Y:S01]  /*0e60*/  ISETP.GE.AND P0, PT, R22, UR10, PT ;  /* 0x0000000a16007c0c */ /* 0x002fe2000bf06270 */
[----:B0-----:R-:W-:-:S03]  /*0e70*/  ULEA UR12, UR9, UR6, 0x18 ;  /* 0x00000006090c7291 */ /* 0x001fc6000f8ec0ff */
[----:B--2---:R-:W-:-:S09]  /*0e80*/  UMOV UR6, URZ ;  /* 0x000000ff00067c82 */ /* 0x004fd20008000000 */
.L_x_58:
[----:B------:R-:W-:Y:S01]  /*0e90*/  VIADD R23, R8, UR6 ;  /* 0x0000000608177c36 */ /* 0x000fe20008000000 */
[----:B------:R-:W-:Y:S02]  /*0ea0*/  UMOV UR10, UR21 ;  /* 0x00000015000a7c82 */ /* 0x000fe40008000000 */
[----:B------:R-:W-:Y:S01]  /*0eb0*/  UIMAD UR9, UR11, UR10, UR6 ;  /* 0x0000000a0b0972a4 */ /* 0x000fe2000f8e0206 */
[C---:B------:R-:W-:Y:S01]  /*0ec0*/  VIADD R14, R23.reuse, 0x2 ;  /* 0x00000002170e7836 */ /* 0x040fe20000000000 */
[C---:B------:R-:W-:Y:S01]  /*0ed0*/  IADD3 R13, PT, PT, R23.reuse, 0x1, RZ ;  /* 0x00000001170d7810 */ /* 0x040fe20007ffe0ff */
[C---:B------:R-:W-:Y:S01]  /*0ee0*/  VIADD R21, R23.reuse, 0x4 ;  /* 0x0000000417157836 */ /* 0x040fe20000000000 */
[----:B------:R-:W-:Y:S01]  /*0ef0*/  ISETP.GE.OR P3, PT, R23, UR20, P0 ;  /* 0x0000001417007c0c */ /* 0x000fe20008766670 */
[----:B------:R-:W-:Y:S01]  /*0f00*/  ULEA UR9, UR9, UR7, 0x2 ;  /* 0x0000000709097291 */ /* 0x000fe2000f8e10ff */
[----:B------:R-:W-:Y:S01]  /*0f10*/  ISETP.GE.OR P6, PT, R13, UR20, P0 ;  /* 0x000000140d007c0c */ /* 0x000fe200087c6670 */
[----:B------:R-:W-:Y:S01]  /*0f20*/  VIADD R13, R12, UR6 ;  /* 0x000000060c0d7c36 */ /* 0x000fe20008000000 */
[----:B------:R-:W-:Y:S01]  /*0f30*/  ISETP.GE.OR P5, PT, R14, UR20, P0 ;  /* 0x000000140e007c0c */ /* 0x000fe200087a6670 */
[----:B------:R-:W-:Y:S01]  /*0f40*/  UIADD3 UR6, UPT, UPT, UR6, 0x8, URZ ;  /* 0x0000000806067890 */ /* 0x000fe2000fffe0ff */
[----:B------:R-:W-:-:S02]  /*0f50*/  IADD3 R20, PT, PT, R23, 0x3, RZ ;  /* 0x0000000317147810 */ /* 0x000fc40007ffe0ff */
[----:B------:R-:W-:Y:S01]  /*0f60*/  LEA R13, R13, UR12, 0x2 ;  /* 0x0000000c0d0d7c11 */ /* 0x000fe2000f8e10ff */
[----:B------:R-:W-:Y:S01]  /*0f70*/  UISETP.NE.AND UP1, UPT, UR6, UR8, UPT ;  /* 0x000000080600728c */ /* 0x000fe2000bf25270 */
[----:B------:R-:W-:Y:S02]  /*0f80*/  ISETP.GE.OR P1, PT, R20, UR20, P0 ;  /* 0x0000001414007c0c */ /* 0x000fe40008726670 */
[----:B------:R-:W-:Y:S01]  /*0f90*/  ISETP.GE.OR P4, PT, R21, UR20, P0 ;  /* 0x0000001415007c0c */ /* 0x000fe20008786670 */
[----:B------:R-:W-:Y:S01]  /*0fa0*/  @!P3 LDS R15, [R13] ;  /* 0x000000000d0fb984 */ /* 0x000fe20000000800 */
[----:B------:R-:W-:-:S03]  /*0fb0*/  IADD3 R20, PT, PT, R23, 0x5, RZ ;  /* 0x0000000517147810 */ /* 0x000fc60007ffe0ff */
[----:B------:R-:W0:Y:S04]  /*0fc0*/  @!P3 LDS R14, [UR9] ;  /* 0x00000009ff0eb984 */ /* 0x000e280008000800 */
[----:B------:R-:W-:Y:S04]  /*0fd0*/  @!P6 LDS R17, [R13+0x4] ;  /* 0x000004000d11e984 */ /* 0x000fe80000000800 */
[----:B------:R-:W1:Y:S04]  /*0fe0*/  @!P6 LDS R16, [UR9+0x4] ;  /* 0x00000409ff10e984 */ /* 0x000e680008000800 */
[----:B------:R-:W-:Y:S04]  /*0ff0*/  @!P5 LDS R19, [R13+0x8] ;  /* 0x000008000d13d984 */ /* 0x000fe80000000800 */
[----:B------:R-:W2:Y:S01]  /*1000*/  @!P5 LDS R18, [UR9+0x8] ;  /* 0x00000809ff12d984 */ /* 0x000ea20008000800 */
[----:B0-----:R-:W-:Y:S01]  /*1010*/  @!P3 FFMA R6, R15, R14, R6 ;  /* 0x0000000e0f06b223 */ /* 0x001fe20000000006 */
[----:B------:R-:W-:Y:S01]  /*1020*/  VIADD R14, R23, 0x6 ;  /* 0x00000006170e7836 */ /* 0x000fe20000000000 */
[----:B------:R-:W-:Y:S01]  /*1030*/  ISETP.GE.OR P3, PT, R20, UR20, P0 ;  /* 0x0000001414007c0c */ /* 0x000fe20008766670 */
[----:B------:R-:W-:Y:S01]  /*1040*/  @!P1 LDS R15, [R13+0xc] ;  /* 0x00000c000d0f9984 */ /* 0x000fe20000000800 */
[----:B-1----:R-:W-:Y:S01]  /*1050*/  @!P6 FFMA R6, R17, R16, R6 ;  /* 0x000000101106e223 */ /* 0x002fe20000000006 */
[----:B------:R-:W-:-:S02]  /*1060*/  IADD3 R16, PT, PT, R23, 0x7, RZ ;  /* 0x0000000717107810 */ /* 0x000fc40007ffe0ff */
[----:B------:R-:W-:Y:S01]  /*1070*/  @!P4 LDS R17, [R13+0x10] ;  /* 0x000010000d11c984 */ /* 0x000fe20000000800 */
[----:B------:R-:W-:-:S03]  /*1080*/  ISETP.GE.OR P6, PT, R14, UR20, P0 ;  /* 0x000000140e007c0c */ /* 0x000fc600087c6670 */
[----:B------:R-:W0:Y:S01]  /*1090*/  @!P1 LDS R14, [UR9+0xc] ;  /* 0x00000c09ff0e9984 */ /* 0x000e220008000800 */
[----:B--2---:R-:W-:Y:S01]  /*10a0*/  @!P5 FFMA R6, R19, R18, R6 ;  /* 0x000000121306d223 */ /* 0x004fe20000000006 */
[----:B------:R-:W-:Y:S02]  /*10b0*/  ISETP.GE.OR P5, PT, R16, UR20, P0 ;  /* 0x0000001410007c0c */ /* 0x000fe400087a6670 */
[----:B------:R-:W-:Y:S04]  /*10c0*/  @!P3 LDS R19, [R13+0x14] ;  /* 0x000014000d13b984 */ /* 0x000fe80000000800 */
[----:B------:R-:W1:Y:S04]  /*10d0*/  @!P4 LDS R16, [UR9+0x10] ;  /* 0x00001009ff10c984 */ /* 0x000e680008000800 */
        /* <DEDUP_REMOVED lines=12> */
.L_x_57:
[----:B------:R-:W-:-:S09]  /*11a0*/  UISETP.NE.AND UP1, UPT, UR17, URZ, UPT ;  /* 0x000000ff1100728c */ /* 0x000fd2000bf25270 */
[----:B------:R-:W-:Y:S05]  /*11b0*/  BRA.U !UP1, `(.L_x_59) ;  /* 0x00000005093c7547 */ /* 0x000fea000b800000 */
[----:B------:R-:W-:Y:S02]  /*11c0*/  UIADD3 UR9, UPT, UPT, UR17, -0x1, URZ ;  /* 0xffffffff11097890 */ /* 0x000fe4000fffe0ff */
[----:B------:R-:W-:Y:S02]  /*11d0*/  UISETP.NE.AND UP2, UPT, UR18, URZ, UPT ;  /* 0x000000ff1200728c */ /* 0x000fe4000bf45270 */
[----:B------:R-:W-:-:S09]  /*11e0*/  UISETP.GE.U32.AND UP1, UPT, UR9, 0x3, UPT ;  /* 0x000000030900788c */ /* 0x000fd2000bf26070 */
[----:B------:R-:W-:Y:S05]  /*11f0*/  BRA.U !UP1, `(.L_x_60) ;  /* 0x00000001097c7547 */ /* 0x000fea000b800000 */
[----:B------:R-:W0:Y:S01]  /*1200*/  LDCU UR9, c[0x0][0x3a4] ;  /* 0x00007480ff0977ac */ /* 0x000e220008000800 */
[----:B------:R-:W1:Y:S01]  /*1210*/  S2UR UR13, SR_CgaCtaId ;  /* 0x00000000000d79c3 */ /* 0x000e620000008800 */
[----:B------:R-:W-:Y:S01]  /*1220*/  VIADD R14, R8, UR6 ;  /* 0x00000006080e7c36 */ /* 0x000fe20008000000 */
[----:B------:R-:W2:Y:S03]  /*1230*/  LDCU UR20, c[0x0][0x3a8] ;  /* 0x00007500ff1477ac */ /* 0x000ea60008000800 */
[C---:B------:R-:W-:Y:S01]  /*1240*/  VIADD R15, R14.reuse, 0x2 ;  /* 0x000000020e0f7836 */ /* 0x040fe20000000000 */
[----:B------:R-:W-:Y:S01]  /*1250*/  IADD3 R13, PT, PT, R14, 0x1, RZ ;  /* 0x000000010e0d7810 */ /* 0x000fe20007ffe0ff */
[----:B------:R-:W-:Y:S01]  /*1260*/  UMOV UR12, 0x400 ;  /* 0x00000400000c7882 */ /* 0x000fe20000000000 */
[----:B0-----:R-:W-:Y:S01]  /*1270*/  ISETP.GE.AND P0, PT, R22, UR9, PT ;  /* 0x0000000916007c0c */ /* 0x001fe2000bf06270 */
[----:B------:R-:W-:-:S03]  /*1280*/  UIMAD UR9, UR11, UR10, UR6 ;  /* 0x0000000a0b0972a4 */ /* 0x000fc6000f8e0206 */
[----:B--2---:R-:W-:Y:S01]  /*1290*/  ISETP.GE.OR P1, PT, R14, UR20, P0 ;  /* 0x000000140e007c0c */ /* 0x004fe20008726670 */
[----:B------:R-:W-:Y:S01]  /*12a0*/  ULEA UR9, UR9, UR7, 0x2 ;  /* 0x0000000709097291 */ /* 0x000fe2000f8e10ff */
[----:B------:R-:W-:Y:S01]  /*12b0*/  ISETP.GE.OR P3, PT, R13, UR20, P0 ;  /* 0x000000140d007c0c */ /* 0x000fe20008766670 */
[----:B-1----:R-:W-:Y:S01]  /*12c0*/  ULEA UR12, UR13, UR12, 0x18 ;  /* 0x0000000c0d0c7291 */ /* 0x002fe2000f8ec0ff */
[----:B------:R-:W-:Y:S01]  /*12d0*/  IADD3 R13, PT, PT, R12, UR6, RZ ;  /* 0x000000060c0d7c10 */ /* 0x000fe2000fffe0ff */
[----:B------:R-:W-:Y:S01]  /*12e0*/  VIADD R14, R14, 0x3 ;  /* 0x000000030e0e7836 */ /* 0x000fe20000000000 */
[----:B------:R-:W-:Y:S01]  /*12f0*/  ISETP.GE.OR P4, PT, R15, UR20, P0 ;  /* 0x000000140f007c0c */ /* 0x000fe20008786670 */
[----:B------:R-:W-:Y:S02]  /*1300*/  UIADD3 UR6, UPT, UPT, UR6, 0x4, URZ ;  /* 0x0000000406067890 */ /* 0x000fe4000fffe0ff */
[----:B------:R-:W-:Y:S02]  /*1310*/  LEA R21, R13, UR12, 0x2 ;  /* 0x0000000c0d157c11 */ /* 0x000fe4000f8e10ff */
[----:B------:R-:W-:-:S02]  /*1320*/  ISETP.GE.OR P0, PT, R14, UR20, P0 ;  /* 0x000000140e007c0c */ /* 0x000fc40008706670 */
        /* <DEDUP_REMOVED lines=12> */
.L_x_60:
[----:B------:R-:W-:Y:S05]  /*13f0*/  BRA.U !UP2, `(.L_x_59) ;  /* 0x000000010aac7547 */ /* 0x000fea000b800000 */
[----:B------:R-:W-:Y:S01]  /*1400*/  UISETP.NE.AND UP1, UPT, UR18, 0x1, UPT ;  /* 0x000000011200788c */ /* 0x000fe2000bf25270 */
[----:B------:R-:W0:Y:S01]  /*1410*/  LDCU UR21, c[0x0][0x3a8] ;  /* 0x00007500ff1577ac */ /* 0x000e220008000800 */
[----:B------:R-:W1:Y:S07]  /*1420*/  LDCU UR22, c[0x0][0x3a4] ;  /* 0x00007480ff1677ac */ /* 0x000e6e0008000800 */
[----:B------:R-:W-:Y:S05]  /*1430*/  BRA.U !UP1, `(.L_x_61) ;  /* 0x0000000109547547 */ /* 0x000fea000b800000 */
[----:B------:R-:W2:Y:S01]  /*1440*/  LDCU UR9, c[0x0][0x3a4] ;  /* 0x00007480ff0977ac */ /* 0x000ea20008000800 */
[----:B------:R-:W3:Y:S01]  /*1450*/  S2UR UR12, SR_CgaCtaId ;  /* 0x00000000000c79c3 */ /* 0x000ee20000008800 */
[----:B------:R-:W-:Y:S01]  /*1460*/  IADD3 R13, PT, PT, R8, UR6, RZ ;  /* 0x00000006080d7c10 */ /* 0x000fe2000fffe0ff */
[----:B------:R-:W4:Y:S01]  /*1470*/  LDCU UR20, c[0x0][0x3a8] ;  /* 0x00007500ff1477ac */ /* 0x000f220008000800 */
[----:B------:R-:W-:-:S04]  /*1480*/  UIMAD UR13, UR11, UR10, UR6 ;  /* 0x0000000a0b0d72a4 */ /* 0x000fc8000f8e0206 */
[----:B------:R-:W-:Y:S01]  /*1490*/  ULEA UR13, UR13, UR7, 0x2 ;  /* 0x000000070d0d7291 */ /* 0x000fe2000f8e10ff */
[----:B--2---:R-:W-:Y:S01]  /*14a0*/  ISETP.GE.AND P0, PT, R22, UR9, PT ;  /* 0x0000000916007c0c */ /* 0x004fe2000bf06270 */
[----:B------:R-:W-:-:S03]  /*14b0*/  UMOV UR9, 0x400 ;  /* 0x0000040000097882 */ /* 0x000fc60000000000 */
[C---:B----4-:R-:W-:Y:S01]  /*14c0*/  ISETP.GE.OR P1, PT, R13.reuse, UR20, P0 ;  /* 0x000000140d007c0c */ /* 0x050fe20008726670 */
[----:B------:R-:W-:Y:S01]  /*14d0*/  VIADD R13, R13, 0x1 ;  /* 0x000000010d0d7836 */ /* 0x000fe20000000000 */
[----:B---3--:R-:W-:-:S04]  /*14e0*/  ULEA UR9, UR12, UR9, 0x18 ;  /* 0x000000090c097291 */ /* 0x008fc8000f8ec0ff */
[----:B------:R-:W-:Y:S02]  /*14f0*/  ISETP.GE.OR P0, PT, R13, UR20, P0 ;  /* 0x000000140d007c0c */ /* 0x000fe40008706670 */
[----:B------:R-:W-:Y:S01]  /*1500*/  IADD3 R13, PT, PT, R12, UR6, RZ ;  /* 0x000000060c0d7c10 */ /* 0x000fe2000fffe0ff */
[----:B------:R-:W-:-:S03]  /*1510*/  UIADD3 UR6, UPT, UPT, UR6, 0x2, URZ ;  /* 0x0000000206067890 */ /* 0x000fc6000fffe0ff */
[----:B------:R-:W-:Y:S01]  /*1520*/  LEA R17, R13, UR9, 0x2 ;  /* 0x000000090d117c11 */ /* 0x000fe2000f8e10ff */
[----:B------:R-:W-:Y:S04]  /*1530*/  @!P1 LDS R14, [UR13] ;  /* 0x0000000dff0e9984 */ /* 0x000fe80008000800 */
[----:B------:R-:W2:Y:S04]  /*1540*/  @!P1 LDS R13, [R17] ;  /* 0x00000000110d9984 */ /* 0x000ea80000000800 */
[----:B------:R-:W-:Y:S04]  /*1550*/  @!P0 LDS R15, [R17+0x4] ;  /* 0x00000400110f8984 */ /* 0x000fe80000000800 */
[----:B------:R-:W3:Y:S01]  /*1560*/  @!P0 LDS R16, [UR13+0x4] ;  /* 0x0000040dff108984 */ /* 0x000ee20008000800 */
[----:B--2---:R-:W-:-:S04]  /*1570*/  @!P1 FFMA R6, R13, R14, R6 ;  /* 0x0000000e0d069223 */ /* 0x004fc80000000006 */
[----:B---3--:R-:W-:-:S07]  /*1580*/  @!P0 FFMA R6, R15, R16, R6 ;  /* 0x000000100f068223 */ /* 0x008fce0000000006 */
.L_x_61:
[----:B------:R-:W-:Y:S01]  /*1590*/  VIADD R13, R8, UR6 ;  /* 0x00000006080d7c36 */ /* 0x000fe20008000000 */
[----:B------:R-:W-:Y:S01]  /*15a0*/  ULOP3.LUT UP1, URZ, UR10, 0x1, URZ, 0xc0, !UPT ;  /* 0x000000010aff7892 */ /* 0x000fe2000f82c0ff */
[----:B------:R-:W-:Y:S03]  /*15b0*/  BSSY.RECONVERGENT B0, `(.L_x_59) ;  /* 0x000000f000007945 */ /* 0x000fe60003800200 */
[----:B0-----:R-:W-:-:S04]  /*15c0*/  ISETP.GE.AND P0, PT, R13, UR21, PT ;  /* 0x000000150d007c0c */ /* 0x001fc8000bf06270 */
[----:B-1----:R-:W-:-:S04]  /*15d0*/  ISETP.GE.OR P0, PT, R22, UR22, P0 ;  /* 0x0000001616007c0c */ /* 0x002fc80008706670 */
        /* <DEDUP_REMOVED lines=12> */
.L_x_62:
[----:B------:R-:W-:Y:S05]  /*16a0*/  BSYNC.RECONVERGENT B0 ;  /* 0x0000000000007941 */ /* 0x000fea0003800200 */
.L_x_59:
[----:B------:R-:W-:Y:S05]  /*16b0*/  BRA.U UP0, `(.L_x_63) ;  /* 0xfffffff500b07547 */ /* 0x000fea000b83ffff */
.L_x_56:
[----:B------:R-:W1:Y:S01]  /*16c0*/  LDCU UR5, c[0x0][0x39c] ;  /* 0x00007380ff0577ac */ /* 0x000e620008000800 */
[----:B------:R-:W-:-:S04]  /*16d0*/  UIADD3 UR4, UPT, UPT, UR4, 0x1, URZ ;  /* 0x0000000104047890 */ /* 0x000fc8000fffe0ff */
[----:B-1----:R-:W-:Y:S01]  /*16e0*/  UISETP.NE.AND UP0, UPT, UR4, UR5, UPT ;  /* 0x000000050400728c */ /* 0x002fe2000bf05270 */
[----:B------:R-:W-:Y:S08]  /*16f0*/  BAR.SYNC.DEFER_BLOCKING 0x0 ;  /* 0x0000000000007b1d */ /* 0x000ff00000010000 */
[----:B------:R-:W-:Y:S05]  /*1700*/  BRA.U UP0, `(.L_x_64) ;  /* 0xffffffed000c7547 */ /* 0x000fea000b83ffff */
.L_x_43:
[----:B------:R-:W1:Y:S01]  /*1710*/  LDCU.64 UR12, c[0x0][0x3a0] ;  /* 0x00007400ff0c77ac */ /* 0x000e620008000a00 */
[----:B------:R-:W2:Y:S01]  /*1720*/  LDC.64 R2, c[0x0][0x390] ;  /* 0x0000e400ff027b82 */ /* 0x000ea20000000a00 */
[----:B------:R-:W3:Y:S01]  /*1730*/  LDCU UR9, c[0x0][0x3a8] ;  /* 0x00007500ff0977ac */ /* 0x000ee20008000800 */
[----:B-1----:R-:W-:-:S04]  /*1740*/  UIADD3 UR5, UPT, UPT, -UR10, UR13, URZ ;  /* 0x0000000d0a057290 */ /* 0x002fc8000fffe1ff */
[----:B------:R-:W-:Y:S02]  /*1750*/  UIMAD UR6, UR5, UR19, UR19 ;  /* 0x00000013050672a4 */ /* 0x000fe4000f8e0213 */
[----:B---3--:R-:W-:-:S04]  /*1760*/  UIADD3 UR5, UPT, UPT, -UR10, UR9, URZ ;  /* 0x000000090a057290 */ /* 0x008fc8000fffe1ff */
[----:B------:R-:W-:-:S04]  /*1770*/  VIADD R7, R7, UR6 ;  /* 0x0000000607077c36 */ /* 0x000fc80008000000 */
[----:B------:R-:W-:-:S05]  /*1780*/  IMAD R7, R7, UR5, R7 ;  /* 0x0000000507077c24 */ /* 0x000fca000f8e0207 */
[----:B------:R-:W-:-:S05]  /*1790*/  IADD3 R7, PT, PT, R8, R7, RZ ;  /* 0x0000000708077210 */ /* 0x000fca0007ffe0ff */
[----:B------:R-:W-:-:S04]  /*17a0*/  IMAD R7, R7, UR12, R4 ;  /* 0x0000000c07077c24 */ /* 0x000fc8000f8e0204 */
[----:B--2---:R-:W-:-:S05]  /*17b0*/  IMAD.WIDE R2, R7, 0x4, R2 ;  /* 0x0000000407027825 */ /* 0x004fca00078e0202 */
[----:B------:R-:W-:Y:S01]  /*17c0*/  STG.E desc[UR14][R2.64], R6 ;  /* 0x0000000602007986 */ /* 0x000fe2000c10190e */
[----:B------:R-:W-:Y:S05]  /*17d0*/  EXIT ;  /* 0x000000000000794d */ /* 0x000fea0003800000 */
.L_x_65:
        /* <DEDUP_REMOVED lines=10> */
.L_x_112:


//--------------------- .text._Z24convLayer_forward_sharedPfS_S_iiiiiii --------------------------
	.section	.text._Z24convLayer_forward_sharedPfS_S_iiiiiii,"ax",@progbits
	.align	128
        .global         _Z24convLayer_forward_sharedPfS_S_iiiiiii
        .type           _Z24convLayer_forward_sharedPfS_S_iiiiiii,@function
        .size           _Z24convLayer_forward_sharedPfS_S_iiiiiii,(.L_x_113 - _Z24convLayer_forward_sharedPfS_S_iiiiiii)
        .other          _Z24convLayer_forward_sharedPfS_S_iiiiiii,@"STO_CUDA_ENTRY STV_DEFAULT"
_Z24convLayer_forward_sharedPfS_S_iiiiiii:
.text._Z24convLayer_forward_sharedPfS_S_iiiiiii:
        /* <DEDUP_REMOVED lines=9> */
[----:B------:R-:W-:-:S05]  /*0090*/  ISETP.NE.U32.AND P2, PT, R6, RZ, PT ;  /* 0x000000ff0600720c */ /* 0x000fca0003f45070 */
[----:B------:R-:W1:Y:S02]  /*00a0*/  S2UR UR19, SR_CTAID.Y ;  /* 0x00000000001379c3 */ /* 0x000e640000002600 */
[----:B0-----:R-:W0:Y:S02]  /*00b0*/  MUFU.RCP R4, R4 ;  /* 0x0000000400047308 */ /* 0x001e240000001000 */
[----:B0-----:R-:W-:Y:S02]  /*00c0*/  VIADD R2, R4, 0xffffffe ;  /* 0x0ffffffe04027836 */ /* 0x001fe40000000000 */
[----:B------:R-:W-:-:S04]  /*00d0*/  HFMA2 R4, -RZ, RZ, 0, 0 ;  /* 0x00000000ff047431 */ /* 0x000fc800000001ff */
[----:B------:R0:W5:Y:S02]  /*00e0*/  F2I.FTZ.U32.TRUNC.NTZ R3, R2 ;  /* 0x0000000200037305 */ /* 0x000164000021f000 */
[----:B0-----:R-:W-:Y:S02]  /*00f0*/  IMAD.MOV.U32 R2, RZ, RZ, RZ ;  /* 0x000000ffff027224 */ /* 0x001fe400078e00ff */
[----:B-----5:R-:W-:-:S04]  /*0100*/  IMAD.MOV R5, RZ, RZ, -R3 ;  /* 0x000000ffff057224 */ /* 0x020fc800078e0a03 */
[----:B------:R-:W-:-:S04]  /*0110*/  IMAD R5, R5, R6, RZ ;  /* 0x0000000605057224 */ /* 0x000fc800078e02ff */
[----:B------:R-:W-:Y:S02]  /*0120*/  IMAD.HI.U32 R0, R3, R5, R2 ;  /* 0x0000000503007227 */ /* 0x000fe400078e0002 */
[----:B------:R-:W0:Y:S04]  /*0130*/  S2R R2, SR_TID.Y ;  /* 0x0000000000027919 */ /* 0x000e280000002200 */
[----:B---3--:R-:W-:-:S05]  /*0140*/  IMAD.HI.U32 R0, R0, UR4, RZ ;  /* 0x0000000400007c27 */ /* 0x008fca000f8e00ff */
[----:B------:R-:W-:-:S05]  /*0150*/  IADD3 R3, PT, PT, -R0, RZ, RZ ;  /* 0x000000ff00037210 */ /* 0x000fca0007ffe1ff */
[----:B------:R-:W-:-:S05]  /*0160*/  IMAD R3, R6, R3, UR4 ;  /* 0x0000000406037e24 */ /* 0x000fca000f8e0203 */
[----:B------:R-:W-:-:S13]  /*0170*/  ISETP.GE.U32.AND P0, PT, R3, R6, PT ;  /* 0x000000060300720c */ /* 0x000fda0003f06070 */
[----:B------:R-:W-:Y:S02]  /*0180*/  @P0 IMAD.IADD R3, R3, 0x1, -R6 ;  /* 0x0000000103030824 */ /* 0x000fe400078e0a06 */
[----:B------:R-:W-:-:S03]  /*0190*/  @P0 VIADD R0, R0, 0x1 ;  /* 0x0000000100000836 */ /* 0x000fc60000000000 */
[----:B------:R-:W-:Y:S02]  /*01a0*/  ISETP.GE.U32.AND P1, PT, R3, R6, PT ;  /* 0x000000060300720c */ /* 0x000fe40003f26070 */
[----:B------:R-:W3:Y:S11]  /*01b0*/  S2R R3, SR_TID.X ;  /* 0x0000000000037919 */ /* 0x000ef60000002100 */
[----:B------:R-:W-:-:S02]  /*01c0*/  @P1 IADD3 R0, PT, PT, R0, 0x1, RZ ;  /* 0x0000000100001810 */ /* 0x000fc40007ffe0ff */
[----:B------:R-:W-:-:S05]  /*01d0*/  @!P2 LOP3.LUT R0, RZ, R6, RZ, 0x33, !PT ;  /* 0x00000006ff00a212 */ /* 0x000fca00078e33ff */
[----:B------:R-:W-:-:S04]  /*01e0*/  IMAD.MOV R5, RZ, RZ, -R0 ;  /* 0x000000ffff057224 */ /* 0x000fc800078e0a00 */
[----:B------:R-:W-:-:S04]  /*01f0*/  IMAD R5, R6, R5, UR4 ;  /* 0x0000000406057e24 */ /* 0x000fc8000f8e0205 */
[----:B------:R-:W-:-:S04]  /*0200*/  IMAD.SHL.U32 R5, R5, 0x20, RZ ;  /* 0x0000002005057824 */ /* 0x000fc800078e00ff */
[----:B0-----:R-:W-:Y:S02]  /*0210*/  IMAD.IADD R7, R5, 0x1, R2 ;  /* 0x0000000105077824 */ /* 0x001fe400078e0202 */
[----:B---3--:R-:W-:Y:S01]  /*0220*/  IMAD R6, R0, 0x20, R3 ;  /* 0x0000002000067824 */ /* 0x008fe200078e0203 */
[----:B-12-4-:R-:W-:Y:S06]  /*0230*/  BRA.U !UP0, `(.L_x_66) ;  /* 0x0000001508087547 */ /* 0x016fec000b800000 */
        /* <DEDUP_REMOVED lines=8> */
[----:B------:R-:W-:Y:S01]  /*02c0*/  MOV R4, RZ ;  /* 0x000000ff00047202 */ /* 0x000fe20000000f00 */
[----:B------:R-:W-:Y:S01]  /*02d0*/  VIADD R10, R5, UR13 ;  /* 0x0000000d050a7c36 */ /* 0x000fe20008000000 */
[----:B------:R-:W-:-:S02]  /*02e0*/  ULOP3.LUT UR16, UR9, 0x7, URZ, 0xc0, !UPT ;  /* 0x0000000709107892 */ /* 0x000fc4000f8ec0ff */
[----:B------:R-:W-:Y:S02]  /*02f0*/  ULOP3.LUT UR17, UR9, 0x3, URZ, 0xc0, !UPT ;  /* 0x0000000309117892 */ /* 0x000fe4000f8ec0ff */
[----:B------:R-:W-:Y:S02]  /*0300*/  ULOP3.LUT UR7, UR9, 0x7ffffff8, URZ, 0xc0, !UPT ;  /* 0x7ffffff809077892 */ /* 0x000fe4000f8ec0ff */
[----:B0-----:R-:W-:-:S04]  /*0310*/  ULEA UR5, UR6, UR5, 0x18 ;  /* 0x0000000506057291 */ /* 0x001fc8000f8ec0ff */
[----:B------:R-:W-:-:S06]  /*0320*/  ULEA UR6, UR4, UR5, 0x2 ;  /* 0x0000000504067291 */ /* 0x000fcc000f8e10ff */
[----:B------:R-:W-:-:S07]  /*0330*/  LEA R9, R9, UR6, 0x2 ;  /* 0x0000000609097c11 */ /* 0x000fce000f8e10ff */
.L_x_87:
[----:B------:R-:W-:Y:S04]  /*0340*/  BSSY.RECONVERGENT B0, `(.L_x_67) ;  /* 0x000000b000007945 */ /* 0x000fe80003800200 */
[----:B0-----:R-:W-:Y:S05]  /*0350*/  @P2 BRA `(.L_x_68) ;  /* 0x0000000000242947 */ /* 0x001fea0003800000 */
[----:B------:R-:W0:Y:S01]  /*0360*/  LDC R11, c[0x0][0x39c] ;  /* 0x0000e700ff0b7b82 */ /* 0x000e220000000800 */
[----:B------:R-:W1:Y:S07]  /*0370*/  LDCU UR4, c[0x0][0x3ac] ;  /* 0x00007580ff0477ac */ /* 0x000e6e0008000800 */
[----:B------:R-:W2:Y:S01]  /*0380*/  LDC.64 R12, c[0x0][0x388] ;  /* 0x0000e200ff0c7b82 */ /* 0x000ea20000000a00 */
[----:B0-----:R-:W-:-:S04]  /*0390*/  IMAD R14, R11, UR19, R8 ;  /* 0x000000130b0e7c24 */ /* 0x001fc8000f8e0208 */
[----:B-1----:R-:W-:-:S04]  /*03a0*/  IMAD R11, R14, UR4, R3 ;  /* 0x000000040e0b7c24 */ /* 0x002fc8000f8e0203 */
[----:B------:R-:W-:-:S04]  /*03b0*/  IMAD R11, R11, UR4, R2 ;  /* 0x000000040b0b7c24 */ /* 0x000fc8000f8e0202 */
[----:B--2---:R-:W-:-:S06]  /*03c0*/  IMAD.WIDE R12, R11, 0x4, R12 ;  /* 0x000000040b0c7825 */ /* 0x004fcc00078e020c */
[----:B------:R-:W2:Y:S04]  /*03d0*/  LDG.E R12, desc[UR14][R12.64] ;  /* 0x0000000e0c0c7981 */ /* 0x000ea8000c1e1900 */
[----:B--2---:R0:W-:Y:S02]  /*03e0*/  STS [R9], R12 ;  /* 0x0000000c09007388 */ /* 0x0041e40000000800 */
.L_x_68:
[----:B------:R-:W-:Y:S05]  /*03f0*/  BSYNC.RECONVERGENT B0 ;  /* 0x0000000000007941 */ /* 0x000fea0003800200 */
.L_x_67:
[----:B------:R-:W-:Y:S01]  /*0400*/  BAR.SYNC.DEFER_BLOCKING 0x0 ;  /* 0x0000000000007b1d */ /* 0x000fe20000010000 */
[----:B------:R-:W-:-:S05]  /*0410*/  ISETP.GE.AND P0, PT, R3, UR13, PT ;  /* 0x0000000d03007c0c */ /* 0x000fca000bf06270 */
[----:B------:R-:W1:Y:S01]  /*0420*/  LDCU UR8, c[0x0][0x3a8] ;  /* 0x00007500ff0877ac */ /* 0x000e620008000800 */
[----:B------:R-:W-:Y:S01]  /*0430*/  BSSY.RECONVERGENT B1, `(.L_x_69) ;  /* 0x0000084000017945 */ /* 0x000fe20003800200 */
[----:B------:R-:W2:Y:S06]  /*0440*/  LDCU UR9, c[0x0][0x3a4] ;  /* 0x00007480ff0977ac */ /* 0x000eac0008000800 */
[----:B------:R-:W-:Y:S05]  /*0450*/  @P0 BRA `(.L_x_70) ;  /* 0x0000000800040947 */ /* 0x000fea0003800000 */
[----:B------:R-:W0:Y:S01]  /*0460*/  LDC R13, c[0x0][0x39c] ;  /* 0x0000e700ff0d7b82 */ /* 0x000e220000000800 */
[----:B------:R-:W-:Y:S01]  /*0470*/  MOV R11, R6 ;  /* 0x00000006000b7202 */ /* 0x000fe20000000f00 */
[----:B0-----:R-:W-:-:S07]  /*0480*/  IMAD R12, R13, UR18, R8 ;  /* 0x000000120d0c7c24 */ /* 0x001fce000f8e0208 */
.L_x_78:
[----:B------:R-:W-:Y:S01]  /*0490*/  ISETP.GE.AND P0, PT, R2, UR13, PT ;  /* 0x0000000d02007c0c */ /* 0x000fe2000bf06270 */
[----:B------:R-:W-:-:S12]  /*04a0*/  BSSY.RECONVERGENT B0, `(.L_x_71) ;  /* 0x0000078000007945 */ /* 0x000fd80003800200 */
[----:B------:R-:W-:Y:S05]  /*04b0*/  @P0 BRA `(.L_x_72) ;  /* 0x0000000400d80947 */ /* 0x000fea0003800000 */
        /* <DEDUP_REMOVED lines=9> */
[----:B------:R-:W-:-:S06]  /*0550*/  IMAD R22, R12, R20, R11 ;  /* 0x000000140c167224 */ /* 0x000fcc00078e020b */
[----:B------:R-:W-:Y:S05]  /*0560*/  @!P1 BRA `(.L_x_74) ;  /* 0x0000000000e49947 */ /* 0x000fea0003800000 */
[----:B------:R-:W-:Y:S01]  /*0570*/  PLOP3.LUT P0, PT, PT, PT, PT, 0x8, 0x80 ;  /* 0x000000000080781c */ /* 0x000fe20003f0e170 */
[----:B------:R-:W-:-:S12]  /*0580*/  VIADD R13, R10, 0xffffffa0 ;  /* 0xffffffa00a0d7836 */ /* 0x000fd80000000000 */
.L_x_75:
[----:B--2---:R-:W-:Y:S01]  /*0590*/  IMAD.U32 R20, RZ, RZ, UR9 ;  /* 0x00000009ff147e24 */ /* 0x004fe2000f8e00ff */
[----:B-1----:R-:W-:-:S04]  /*05a0*/  ISETP.GE.AND P1, PT, R23, UR8, PT ;  /* 0x0000000817007c0c */ /* 0x002fc8000bf26270 */
[----:B------:R-:W-:-:S13]  /*05b0*/  ISETP.GE.OR P3, PT, R11, R20, P1 ;  /* 0x000000140b00720c */ /* 0x000fda0000f66670 */
[----:B0-----:R-:W0:Y:S01]  /*05c0*/  @!P3 LDC.64 R14, c[0x0][0x380] ;  /* 0x0000e000ff0ebb82 */ /* 0x001e220000000a00 */
[----:B------:R-:W-:-:S04]  /*05d0*/  @!P3 IMAD R17, R22, UR8, R23 ;  /* 0x000000081611bc24 */ /* 0x000fc8000f8e0217 */
[----:B0-----:R-:W-:-:S05]  /*05e0*/  @!P3 IMAD.WIDE R14, R17, 0x4, R14 ;  /* 0x00000004110eb825 */ /* 0x001fca00078e020e */
        /* <DEDUP_REMOVED lines=10> */
[----:B------:R-:W0:Y:S01]  /*0690*/  @!P1 S2R R25, SR_CgaCtaId ;  /* 0x0000000000199919 */ /* 0x000e220000008800 */
[----:B------:R-:W-:Y:S01]  /*06a0*/  @!P1 MOV R26, 0x400 ;  /* 0x00000400001a9802 */ /* 0x000fe20000000f00 */
[----:B------:R-:W3:Y:S01]  /*06b0*/  @!P1 LDC.64 R16, c[0x0][0x380] ;  /* 0x0000e000ff109b82 */ /* 0x000ee20000000a00 */
[----:B-1----:R-:W-:Y:S01]  /*06c0*/  @!P3 LEA R29, R29, R24, 0x18 ;  /* 0x000000181d1db211 */ /* 0x002fe200078ec0ff */
[----:B------:R-:W-:-:S03]  /*06d0*/  VIADD R24, R23, 0x60 ;  /* 0x0000006017187836 */ /* 0x000fc60000000000 */
[----:B------:R-:W-:Y:S01]  /*06e0*/  @!P3 LEA R28, R14, R29, 0x2 ;  /* 0x0000001d0e1cb211 */ /* 0x000fe200078e10ff */
[--C-:B------:R-:W-:Y:S02]  /*06f0*/  @!P1 IMAD R29, R22, UR8, R18.reuse ;  /* 0x00000008161d9c24 */ /* 0x100fe4000f8e0212 */
[----:B------:R-:W1:Y:S01]  /*0700*/  @!P4 LDC.64 R14, c[0x0][0x380] ;  /* 0x0000e000ff0ecb82 */ /* 0x000e620000000a00 */
[----:B------:R-:W-:Y:S02]  /*0710*/  @!P1 IMAD.IADD R18, R21, 0x1, R18 ;  /* 0x0000000115129824 */ /* 0x000fe400078e0212 */
[----:B---3--:R-:W-:Y:S01]  /*0720*/  @!P1 IMAD.WIDE R16, R29, 0x4, R16 ;  /* 0x000000041d109825 */ /* 0x008fe200078e0210 */
[----:B0-----:R-:W-:-:S05]  /*0730*/  @!P1 LEA R25, R25, R26, 0x18 ;  /* 0x0000001a19199211 */ /* 0x001fca00078ec0ff */
[----:B------:R0:W3:Y:S01]  /*0740*/  @!P1 LDG.E R16, desc[UR14][R16.64] ;  /* 0x0000000e10109981 */ /* 0x0000e2000c1e1900 */
[----:B------:R-:W-:Y:S01]  /*0750*/  @!P1 LEA R25, R18, R25, 0x2 ;  /* 0x0000001912199211 */ /* 0x000fe200078e10ff */
[----:B------:R-:W4:Y:S01]  /*0760*/  @!P4 S2R R26, SR_CgaCtaId ;  /* 0x00000000001ac919 */ /* 0x000f220000008800 */
[----:B------:R-:W-:-:S04]  /*0770*/  @!P4 MOV R29, 0x400 ;  /* 0x00000400001dc802 */ /* 0x000fc80000000f00 */
[----:B----4-:R-:W-:Y:S01]  /*0780*/  @!P4 LEA R26, R26, R29, 0x18 ;  /* 0x0000001d1a1ac211 */ /* 0x010fe200078ec0ff */
[----:B--2---:R2:W-:Y:S01]  /*0790*/  @!P3 STS [R28], R19 ;  /* 0x000000131c00b388 */ /* 0x0045e20000000800 */
[----:B------:R-:W-:-:S04]  /*07a0*/  ISETP.GE.AND P3, PT, R24, UR8, PT ;  /* 0x0000000818007c0c */ /* 0x000fc8000bf66270 */
[----:B------:R-:W-:Y:S01]  /*07b0*/  ISETP.GE.OR P3, PT, R11, R20, P3 ;  /* 0x000000140b00720c */ /* 0x000fe20001f66670 */
[----:B--2---:R-:W-:-:S04]  /*07c0*/  @!P4 IMAD R19, R22, UR8, R27 ;  /* 0x000000081613cc24 */ /* 0x004fc8000f8e021b */
[----:B-1----:R-:W-:-:S08]  /*07d0*/  @!P4 IMAD.WIDE R14, R19, 0x4, R14 ;  /* 0x00000004130ec825 */ /* 0x002fd000078e020e */
[----:B------:R-:W1:Y:S01]  /*07e0*/  @!P3 LDC.64 R18, c[0x0][0x380] ;  /* 0x0000e000ff12bb82 */ /* 0x000e620000000a00 */
[----:B------:R-:W-:Y:S01]  /*07f0*/  @!P3 IMAD R29, R22, UR8, R24 ;  /* 0x00000008161dbc24 */ /* 0x000fe2000f8e0218 */
[----:B------:R2:W4:Y:S03]  /*0800*/  @!P4 LDG.E R14, desc[UR14][R14.64] ;  /* 0x0000000e0e0ec981 */ /* 0x000526000c1e1900 */
[----:B-1----:R-:W-:-:S06]  /*0810*/  @!P3 IMAD.WIDE R18, R29, 0x4, R18 ;  /* 0x000000041d12b825 */ /* 0x002fcc00078e0212 */
[----:B------:R-:W5:Y:S01]  /*0820*/  @!P3 LDG.E R18, desc[UR14][R18.64] ;  /* 0x0000000e1212b981 */ /* 0x000f62000c1e1900 */
[----:B------:R-:W1:Y:S01]  /*0830*/  @!P3 S2R R28, SR_CgaCtaId ;  /* 0x00000000001cb919 */ /* 0x000e620000008800 */
[----:B0-----:R-:W-:Y:S01]  /*0840*/  @!P3 MOV R17, 0x400 ;  /* 0x000004000011b802 */ /* 0x001fe20000000f00 */
[C---:B------:R-:W-:Y:S02]  /*0850*/  @!P4 IMAD.IADD R27, R21.reuse, 0x1, R27 ;  /* 0x00000001151bc824 */ /* 0x040fe400078e021b */
[----:B------:R-:W-:-:S03]  /*0860*/  @!P3 IMAD.IADD R24, R21, 0x1, R24 ;  /* 0x000000011518b824 */ /* 0x000fc600078e0218 */
[----:B------:R-:W-:Y:S01]  /*0870*/  @!P4 LEA R27, R27, R26, 0x2 ;  /* 0x0000001a1b1bc211 */ /* 0x000fe200078e10ff */
[----:B---3--:R0:W-:Y:S01]  /*0880*/  @!P1 STS [R25], R16 ;  /* 0x0000001019009388 */ /* 0x0081e20000000800 */
[----:B------:R-:W-:-:S05]  /*0890*/  VIADD R23, R23, 0x80 ;  /* 0x0000008017177836 */ /* 0x000fca0000000000 */
[----:B------:R-:W-:Y:S02]  /*08a0*/  ISETP.GE.AND P1, PT, R23, R13, PT ;  /* 0x0000000d1700720c */ /* 0x000fe40003f26270 */
[----:B-1----:R-:W-:-:S05]  /*08b0*/  @!P3 LEA R17, R28, R17, 0x18 ;  /* 0x000000111c11b211 */ /* 0x002fca00078ec0ff */
[----:B--2---:R-:W-:Y:S01]  /*08c0*/  @!P3 IMAD R15, R24, 0x4, R17 ;  /* 0x00000004180fb824 */ /* 0x004fe200078e0211 */
[----:B----4-:R0:W-:Y:S04]  /*08d0*/  @!P4 STS [R27], R14 ;  /* 0x0000000e1b00c388 */ /* 0x0101e80000000800 */
[----:B-----5:R0:W-:Y:S01]  /*08e0*/  @!P3 STS [R15], R18 ;  /* 0x000000120f00b388 */ /* 0x0201e20000000800 */
[----:B------:R-:W-:Y:S05]  /*08f0*/  @!P1 BRA `(.L_x_75) ;  /* 0xfffffffc00249947 */ /* 0x000fea000383ffff */
.L_x_74:
[----:B-12---:R-:W-:Y:S05]  /*0900*/  BSYNC.RECONVERGENT B2 ;  /* 0x0000000000027941 */ /* 0x006fea0003800200 */
.L_x_73:
[----:B0-----:R-:W0:Y:S01]  /*0910*/  LDC R18, c[0x0][0x3a8] ;  /* 0x0000ea00ff127b82 */ /* 0x001e220000000800 */
[----:B------:R-:W-:Y:S01]  /*0920*/  IADD3 R13, PT, PT, R10, -R23, RZ ;  /* 0x800000170a0d7210 */ /* 0x000fe20007ffe0ff */
[----:B------:R-:W-:Y:S03]  /*0930*/  BSSY.RECONVERGENT B2, `(.L_x_76) ;  /* 0x000001f000027945 */ /* 0x000fe60003800200 */
[----:B------:R-:W-:-:S13]  /*0940*/  ISETP.GT.AND P1, PT, R13, 0x20, PT ;  /* 0x000000200d00780c */ /* 0x000fda0003f24270 */
[----:B------:R-:W-:Y:S05]  /*0950*/  @!P1 BRA `(.L_x_77) ;  /* 0x0000000000709947 */ /* 0x000fea0003800000 */
[----:B------:R-:W1:Y:S01]  /*0960*/  LDCU UR4, c[0x0][0x3a8] ;  /* 0x00007500ff0477ac */ /* 0x000e620008000800 */
[C---:B------:R-:W-:Y:S01]  /*0970*/  VIADD R13, R23.reuse, 0x20 ;  /* 0x00000020170d7836 */ /* 0x040fe20000000000 */
[----:B-1----:R-:W-:-:S04]  /*0980*/  ISETP.GE.AND P0, PT, R23, UR4, PT ;  /* 0x0000000417007c0c */ /* 0x002fc8000bf06270 */
[----:B------:R-:W-:Y:S02]  /*0990*/  ISETP.GE.AND P1, PT, R13, UR4, PT ;  /* 0x000000040d007c0c */ /* 0x000fe4000bf26270 */
[CC--:B------:R-:W-:Y:S02]  /*09a0*/  ISETP.GE.OR P0, PT, R11.reuse, R20.reuse, P0 ;  /* 0x000000140b00720c */ /* 0x0c0fe40000706670 */
[----:B------:R-:W-:-:S11]  /*09b0*/  ISETP.GE.OR P1, PT, R11, R20, P1 ;  /* 0x000000140b00720c */ /* 0x000fd60000f26670 */
[----:B------:R-:W1:Y:S01]  /*09c0*/  @!P0 LDC.64 R16, c[0x0][0x380] ;  /* 0x0000e000ff108b82 */ /* 0x000e620000000a00 */
[C---:B------:R-:W-:Y:S02]  /*09d0*/  @!P0 IMAD R19, R22.reuse, UR4, R23 ;  /* 0x0000000416138c24 */ /* 0x040fe4000f8e0217 */
[----:B------:R-:W-:-:S05]  /*09e0*/  @!P1 IMAD R25, R22, UR4, R13 ;  /* 0x0000000416199c24 */ /* 0x000fca000f8e020d */
[----:B------:R-:W2:Y:S01]  /*09f0*/  @!P1 LDC.64 R14, c[0x0][0x380] ;  /* 0x0000e000ff0e9b82 */ /* 0x000ea20000000a00 */
[----:B-1----:R-:W-:-:S06]  /*0a00*/  @!P0 IMAD.WIDE R16, R19, 0x4, R16 ;  /* 0x0000000413108825 */ /* 0x002fcc00078e0210 */
[----:B------:R1:W3:Y:S01]  /*0a10*/  @!P0 LDG.E R16, desc[UR14][R16.64] ;  /* 0x0000000e10108981 */ /* 0x0002e2000c1e1900 */
[----:B--2---:R-:W-:-:S06]  /*0a20*/  @!P1 IMAD.WIDE R14, R25, 0x4, R14 ;  /* 0x00000004190e9825 */ /* 0x004fcc00078e020e */
[----:B------:R-:W2:Y:S01]  /*0a30*/  @!P1 LDG.E R14, desc[UR14][R14.64] ;  /* 0x0000000e0e0e9981 */ /* 0x000ea2000c1e1900 */
[----:B------:R-:W4:Y:S01]  /*0a40*/  @!P0 S2R R24, SR_CgaCtaId ;  /* 0x0000000000188919 */ /* 0x000f220000008800 */
[----:B------:R-:W5:Y:S01]  /*0a50*/  @!P1 S2R R26, SR_CgaCtaId ;  /* 0x00000000001a9919 */ /* 0x000f620000008800 */
[----:B------:R-:W-:Y:S02]  /*0a60*/  @!P0 MOV R19, 0x400 ;  /* 0x0000040000138802 */ /* 0x000fe40000000f00 */
[----:B------:R-:W-:Y:S02]  /*0a70*/  @!P1 MOV R25, 0x400 ;  /* 0x0000040000199802 */ /* 0x000fe40000000f00 */
[----:B----4-:R-:W-:Y:S01]  /*0a80*/  @!P0 LEA R24, R24, R19, 0x18 ;  /* 0x0000001318188211 */ /* 0x010fe200078ec0ff */
[C---:B------:R-:W-:Y:S01]  /*0a90*/  @!P0 IMAD.IADD R19, R21.reuse, 0x1, R23 ;  /* 0x0000000115138824 */ /* 0x040fe200078e0217 */
[----:B------:R-:W-:Y:S02]  /*0aa0*/  @!P1 IADD3 R23, PT, PT, R21, R13, RZ ;  /* 0x0000000d15179210 */ /* 0x000fe40007ffe0ff */
[----:B-----5:R-:W-:Y:S01]  /*0ab0*/  @!P1 LEA R26, R26, R25, 0x18 ;  /* 0x000000191a1a9211 */ /* 0x020fe200078ec0ff */
[----:B------:R-:W-:-:S04]  /*0ac0*/  @!P0 IMAD R19, R19, 0x4, R24 ;  /* 0x0000000413138824 */ /* 0x000fc800078e0218 */
[----:B-1----:R-:W-:Y:S01]  /*0ad0*/  @!P1 IMAD R17, R23, 0x4, R26 ;  /* 0x0000000417119824 */ /* 0x002fe200078e021a */
[----:B------:R-:W-:Y:S01]  /*0ae0*/  IADD3 R23, PT, PT, R13, 0x20, RZ ;  /* 0x000000200d177810 */ /* 0x000fe20007ffe0ff */
[----:B---3--:R1:W-:Y:S04]  /*0af0*/  @!P0 STS [R19], R16 ;  /* 0x0000001013008388 */ /* 0x0083e80000000800 */
[----:B--2---:R1:W-:Y:S01]  /*0b00*/  @!P1 STS [R17], R14 ;  /* 0x0000000e11009388 */ /* 0x0043e20000000800 */
[----:B------:R-:W-:-:S13]  /*0b10*/  PLOP3.LUT P0, PT, PT, PT, PT, 0x8, 0x80 ;  /* 0x000000000080781c */ /* 0x000fda0003f0e170 */
.L_x_77:
[----:B------:R-:W-:Y:S05]  /*0b20*/  BSYNC.RECONVERGENT B2 ;  /* 0x0000000000027941 */ /* 0x000fea0003800200 */
.L_x_76:
[C---:B0-----:R-:W-:Y:S02]  /*0b30*/  ISETP.GE.AND P1, PT, R23.reuse, R18, PT ;  /* 0x000000121700720c */ /* 0x041fe40003f26270 */
[----:B------:R-:W-:Y:S02]  /*0b40*/  ISETP.LT.OR P0, PT, R23, R10, P0 ;  /* 0x0000000a1700720c */ /* 0x000fe40000701670 */
[----:B------:R-:W-:-:S04]  /*0b50*/  ISETP.GE.OR P1, PT, R11, R20, P1 ;  /* 0x000000140b00720c */ /* 0x000fc80000f26670 */
[----:B------:R-:W-:-:S13]  /*0b60*/  PLOP3.LUT P0, PT, P0, P1, PT, 0x8f, 0xf8 ;  /* 0x0000000000f8781c */ /* 0x000fda0000703177 */
[----:B------:R-:W-:Y:S05]  /*0b70*/  @P0 BRA `(.L_x_72) ;  /* 0x0000000000280947 */ /* 0x000fea0003800000 */
[----:B-1----:R-:W0:Y:S01]  /*0b80*/  LDC.64 R14, c[0x0][0x380] ;  /* 0x0000e000ff0e7b82 */ /* 0x002e220000000a00 */
[----:B------:R-:W-:-:S04]  /*0b90*/  IMAD R13, R22, R18, R23 ;  /* 0x00000012160d7224 */ /* 0x000fc800078e0217 */
[----:B0-----:R-:W-:-:S06]  /*0ba0*/  IMAD.WIDE R14, R13, 0x4, R14 ;  /* 0x000000040d0e7825 */ /* 0x001fcc00078e020e */
[----:B------:R-:W2:Y:S01]  /*0bb0*/  LDG.E R14, desc[UR14][R14.64] ;  /* 0x0000000e0e0e7981 */ /* 0x000ea2000c1e1900 */
[----:B------:R-:W0:Y:S01]  /*0bc0*/  S2UR UR5, SR_CgaCtaId ;  /* 0x00000000000579c3 */ /* 0x000e220000008800 */
[----:B------:R-:W-:Y:S01]  /*0bd0*/  UMOV UR4, 0x400 ;  /* 0x0000040000047882 */ /* 0x000fe20000000000 */
[----:B------:R-:W-:Y:S01]  /*0be0*/  IMAD.IADD R21, R21, 0x1, R23 ;  /* 0x0000000115157824 */ /* 0x000fe200078e0217 */
[----:B0-----:R-:W-:-:S06]  /*0bf0*/  ULEA UR4, UR5, UR4, 0x18 ;  /* 0x0000000405047291 */ /* 0x001fcc000f8ec0ff */
[----:B------:R-:W-:-:S05]  /*0c00*/  LEA R21, R21, UR4, 0x2 ;  /* 0x0000000415157c11 */ /* 0x000fca000f8e10ff */
[----:B--2---:R0:W-:Y:S02]  /*0c10*/  STS [R21], R14 ;  /* 0x0000000e15007388 */ /* 0x0041e40000000800 */
.L_x_72:
[----:B-12---:R-:W-:Y:S05]  /*0c20*/  BSYNC.RECONVERGENT B0 ;  /* 0x0000000000007941 */ /* 0x006fea0003800200 */
.L_x_71:
[----:B------:R-:W-:Y:S01]  /*0c30*/  VIADD R11, R11, 0x20 ;  /* 0x000000200b0b7836 */ /* 0x000fe20000000000 */
[----:B0-----:R-:W-:-:S04]  /*0c40*/  LEA R14, R0, UR13, 0x5 ;  /* 0x0000000d000e7c11 */ /* 0x001fc8000f8e28ff */
[----:B------:R-:W-:-:S13]  /*0c50*/  ISETP.GE.AND P0, PT, R11, R14, PT ;  /* 0x0000000e0b00720c */ /* 0x000fda0003f06270 */
[----:B------:R-:W-:Y:S05]  /*0c60*/  @!P0 BRA `(.L_x_78) ;  /* 0xfffffff800088947 */ /* 0x000fea000383ffff */
.L_x_70:
[----:B-12---:R-:W-:Y:S05]  /*0c70*/  BSYNC.RECONVERGENT B1 ;  /* 0x0000000000017941 */ /* 0x006fea0003800200 */
.L_x_69:
[----:B------:R-:W1:Y:S02]  /*0c80*/  LDCU UR9, c[0x0][0x3ac] ;  /* 0x00007580ff0977ac */ /* 0x000e640008000800 */
[----:B-1----:R-:W-:Y:S01]  /*0c90*/  UISETP.GE.AND UP0, UPT, UR9, 0x1, UPT ;  /* 0x000000010900788c */ /* 0x002fe2000bf06270 */
[----:B------:R-:W-:Y:S08]  /*0ca0*/  BAR.SYNC.DEFER_BLOCKING 0x0 ;  /* 0x0000000000007b1d */ /* 0x000ff00000010000 */
[----:B------:R-:W-:Y:S05]  /*0cb0*/  BRA.U !UP0, `(.L_x_79) ;  /* 0x0000000908547547 */ /* 0x000fea000b800000 */
[----:B------:R-:W-:-:S05]  /*0cc0*/  UMOV UR4, URZ ;  /* 0x000000ff00047c82 */ /* 0x000fca0008000000 */
.L_x_86:
[----:B------:R-:W1:Y:S01]  /*0cd0*/  LDCU UR9, c[0x0][0x3ac] ;  /* 0x00007580ff0977ac */ /* 0x000e620008000800 */
[----:B------:R-:W-:Y:S01]  /*0ce0*/  IADD3 R11, PT, PT, R3, UR4, RZ ;  /* 0x00000004030b7c10 */ /* 0x000fe2000fffe0ff */
        /* <DEDUP_REMOVED lines=8> */
[----:B------:R-:W1:Y:S01]  /*0d70*/  S2UR UR8, SR_CgaCtaId ;  /* 0x00000000000879c3 */ /* 0x000e620000008800 */
[----:B------:R-:W2:Y:S01]  /*0d80*/  LDCU UR9, c[0x0][0x3a4] ;  /* 0x00007480ff0977ac */ /* 0x000ea20008000800 */
[----:B------:R-:W-:Y:S01]  /*0d90*/  UMOV UR5, 0x400 ;  /* 0x0000040000057882 */ /* 0x000fe20000000000 */
[----:B------:R-:W3:Y:S01]  /*0da0*/  LDCU.64 UR20, c[0x0][0x3a8] ;  /* 0x00007500ff1477ac */ /* 0x000ee20008000a00 */
[----:B--2---:R-:W-:Y:S01]  /*0db0*/  ISETP.GE.AND P0, PT, R21, UR9, PT ;  /* 0x0000000915007c0c */ /* 0x004fe2000bf06270 */
[----:B-1----:R-:W-:-:S03]  /*0dc0*/  ULEA UR11, UR8, UR5, 0x18 ;  /* 0x00000005080b7291 */ /* 0x002fc6000f8ec0ff */
[----:B---3--:R-:W-:-:S09]  /*0dd0*/  UMOV UR5, URZ ;  /* 0x000000ff00057c82 */ /* 0x008fd20008000000 */
.L_x_81:
[----:B------:R-:W-:Y:S01]  /*0de0*/  VIADD R22, R7, UR5 ;  /* 0x0000000507167c36 */ /* 0x000fe20008000000 */
[----:B------:R-:W-:Y:S02]  /*0df0*/  UMOV UR9, UR21 ;  /* 0x0000001500097c82 */ /* 0x000fe40008000000 */
[----:B------:R-:W-:Y:S01]  /*0e00*/  UIMAD UR8, UR10, UR9, UR5 ;  /* 0x000000090a0872a4 */ /* 0x000fe2000f8e0205 */
[C---:B------:R-:W-:Y:S01]  /*0e10*/  VIADD R13, R22.reuse, 0x2 ;  /* 0x00000002160d7836 */ /* 0x040fe20000000000 */
[C---:B0-----:R-:W-:Y:S01]  /*0e20*/  IADD3 R12, PT, PT, R22.reuse, 0x1, RZ ;  /* 0x00000001160c7810 */ /* 0x041fe20007ffe0ff */
        /* <DEDUP_REMOVED lines=44> */
.L_x_80:
[----:B------:R-:W-:-:S09]  /*10f0*/  UISETP.NE.AND UP1, UPT, UR16, URZ, UPT ;  /* 0x000000ff1000728c */ /* 0x000fd2000bf25270 */
[----:B------:R-:W-:Y:S05]  /*1100*/  BRA.U !UP1, `(.L_x_82) ;  /* 0x00000005093c7547 */ /* 0x000fea000b800000 */
[----:B------:R-:W-:Y:S02]  /*1110*/  UIADD3 UR8, UPT, UPT, UR16, -0x1, URZ ;  /* 0xffffffff10087890 */ /* 0x000fe4000fffe0ff */
[----:B------:R-:W-:Y:S02]  /*1120*/  UISETP.NE.AND UP2, UPT, UR17, URZ, UPT ;  /* 0x000000ff1100728c */ /* 0x000fe4000bf45270 */
[----:B------:R-:W-:-:S09]  /*1130*/  UISETP.GE.U32.AND UP1, UPT, UR8, 0x3, UPT ;  /* 0x000000030800788c */ /* 0x000fd2000bf26070 */
[----:B------:R-:W-:Y:S05]  /*1140*/  BRA.U !UP1, `(.L_x_83) ;  /* 0x00000001097c7547 */ /* 0x000fea000b800000 */
[----:B------:R-:W1:Y:S01]  /*1150*/  LDCU UR8, c[0x0][0x3a4] ;  /* 0x00007480ff0877ac */ /* 0x000e620008000800 */
[----:B------:R-:W2:Y:S01]  /*1160*/  S2UR UR12, SR_CgaCtaId ;  /* 0x00000000000c79c3 */ /* 0x000ea20000008800 */
[----:B------:R-:W-:Y:S01]  /*1170*/  VIADD R13, R7, UR5 ;  /* 0x00000005070d7c36 */ /* 0x000fe20008000000 */
[----:B------:R-:W3:Y:S03]  /*1180*/  LDCU UR20, c[0x0][0x3a8] ;  /* 0x00007500ff1477ac */ /* 0x000ee60008000800 */
[C---:B------:R-:W-:Y:S01]  /*1190*/  VIADD R14, R13.reuse, 0x2 ;  /* 0x000000020d0e7836 */ /* 0x040fe20000000000 */
[----:B0-----:R-:W-:Y:S01]  /*11a0*/  IADD3 R12, PT, PT, R13, 0x1, RZ ;  /* 0x000000010d0c7810 */ /* 0x001fe20007ffe0ff */
[----:B------:R-:W-:Y:S01]  /*11b0*/  UMOV UR11, 0x400 ;  /* 0x00000400000b7882 */ /* 0x000fe20000000000 */
[----:B-1----:R-:W-:Y:S01]  /*11c0*/  ISETP.GE.AND P0, PT, R21, UR8, PT ;  /* 0x0000000815007c0c */ /* 0x002fe2000bf06270 */
[----:B------:R-:W-:-:S03]  /*11d0*/  UIMAD UR8, UR10, UR9, UR5 ;  /* 0x000000090a0872a4 */ /* 0x000fc6000f8e0205 */
[----:B---3--:R-:W-:Y:S01]  /*11e0*/  ISETP.GE.OR P1, PT, R13, UR20, P0 ;  /* 0x000000140d007c0c */ /* 0x008fe20008726670 */
[----:B------:R-:W-:Y:S01]  /*11f0*/  ULEA UR8, UR8, UR6, 0x2 ;  /* 0x0000000608087291 */ /* 0x000fe2000f8e10ff */
[----:B------:R-:W-:Y:S01]  /*1200*/  ISETP.GE.OR P3, PT, R12, UR20, P0 ;  /* 0x000000140c007c0c */ /* 0x000fe20008766670 */
[----:B--2---:R-:W-:Y:S01]  /*1210*/  ULEA UR11, UR12, UR11, 0x18 ;  /* 0x0000000b0c0b7291 */ /* 0x004fe2000f8ec0ff */
[----:B------:R-:W-:Y:S01]  /*1220*/  VIADD R12, R11, UR5 ;  /* 0x000000050b0c7c36 */ /* 0x000fe20008000000 */
[----:B------:R-:W-:Y:S01]  /*1230*/  IADD3 R13, PT, PT, R13, 0x3, RZ ;  /* 0x000000030d0d7810 */ /* 0x000fe20007ffe0ff */
[----:B------:R-:W-:Y:S01]  /*1240*/  UIADD3 UR5, UPT, UPT, UR5, 0x4, URZ ;  /* 0x0000000405057890 */ /* 0x000fe2000fffe0ff */
[----:B------:R-:W-:Y:S02]  /*1250*/  ISETP.GE.OR P4, PT, R14, UR20, P0 ;  /* 0x000000140e007c0c */ /* 0x000fe40008786670 */
        /* <DEDUP_REMOVED lines=14> */
.L_x_83:
[----:B------:R-:W-:Y:S05]  /*1340*/  BRA.U !UP2, `(.L_x_82) ;  /* 0x000000010aac7547 */ /* 0x000fea000b800000 */
[----:B------:R-:W-:Y:S01]  /*1350*/  UISETP.NE.AND UP1, UPT, UR17, 0x1, UPT ;  /* 0x000000011100788c */ /* 0x000fe2000bf25270 */
[----:B------:R-:W1:Y:S01]  /*1360*/  LDCU UR21, c[0x0][0x3a8] ;  /* 0x00007500ff1577ac */ /* 0x000e620008000800 */
[----:B------:R-:W2:Y:S07]  /*1370*/  LDCU UR22, c[0x0][0x3a4] ;  /* 0x00007480ff1677ac */ /* 0x000eae0008000800 */
[----:B------:R-:W-:Y:S05]  /*1380*/  BRA.U !UP1, `(.L_x_84) ;  /* 0x0000000109547547 */ /* 0x000fea000b800000 */
[----:B------:R-:W3:Y:S01]  /*1390*/  LDCU UR8, c[0x0][0x3a4] ;  /* 0x00007480ff0877ac */ /* 0x000ee20008000800 */
[----:B------:R-:W4:Y:S01]  /*13a0*/  S2UR UR11, SR_CgaCtaId ;  /* 0x00000000000b79c3 */ /* 0x000f220000008800 */
[----:B0-----:R-:W-:Y:S01]  /*13b0*/  VIADD R12, R7, UR5 ;  /* 0x00000005070c7c36 */ /* 0x001fe20008000000 */
[----:B------:R-:W0:Y:S01]  /*13c0*/  LDCU UR20, c[0x0][0x3a8] ;  /* 0x00007500ff1477ac */ /* 0x000e220008000800 */
[----:B------:R-:W-:-:S04]  /*13d0*/  UIMAD UR12, UR10, UR9, UR5 ;  /* 0x000000090a0c72a4 */ /* 0x000fc8000f8e0205 */
[----:B------:R-:W-:Y:S01]  /*13e0*/  ULEA UR12, UR12, UR6, 0x2 ;  /* 0x000000060c0c7291 */ /* 0x000fe2000f8e10ff */
[----:B---3--:R-:W-:Y:S01]  /*13f0*/  ISETP.GE.AND P0, PT, R21, UR8, PT ;  /* 0x0000000815007c0c */ /* 0x008fe2000bf06270 */
[----:B------:R-:W-:-:S03]  /*1400*/  UMOV UR8, 0x400 ;  /* 0x0000040000087882 */ /* 0x000fc60000000000 */
[C---:B0-----:R-:W-:Y:S01]  /*1410*/  ISETP.GE.OR P1, PT, R12.reuse, UR20, P0 ;  /* 0x000000140c007c0c */ /* 0x041fe20008726670 */
[----:B------:R-:W-:Y:S01]  /*1420*/  VIADD R12, R12, 0x1 ;  /* 0x000000010c0c7836 */ /* 0x000fe20000000000 */
[----:B----4-:R-:W-:-:S04]  /*1430*/  ULEA UR8, UR11, UR8, 0x18 ;  /* 0x000000080b087291 */ /* 0x010fc8000f8ec0ff */
[----:B------:R-:W-:Y:S02]  /*1440*/  ISETP.GE.OR P0, PT, R12, UR20, P0 ;  /* 0x000000140c007c0c */ /* 0x000fe40008706670 */
[----:B------:R-:W-:Y:S01]  /*1450*/  IADD3 R12, PT, PT, R11, UR5, RZ ;  /* 0x000000050b0c7c10 */ /* 0x000fe2000fffe0ff */
[----:B------:R-:W-:-:S03]  /*1460*/  UIADD3 UR5, UPT, UPT, UR5, 0x2, URZ ;  /* 0x0000000205057890 */ /* 0x000fc6000fffe0ff */
[----:B------:R-:W-:Y:S02]  /*1470*/  LEA R16, R12, UR8, 0x2 ;  /* 0x000000080c107c11 */ /* 0x000fe4000f8e10ff */
[----:B------:R-:W-:Y:S04]  /*1480*/  @!P1 LDS R12, [UR12] ;  /* 0x0000000cff0c9984 */ /* 0x000fe80008000800 */
[----:B------:R-:W0:Y:S04]  /*1490*/  @!P1 LDS R13, [R16] ;  /* 0x00000000100d9984 */ /* 0x000e280000000800 */
[----:B------:R-:W-:Y:S04]  /*14a0*/  @!P0 LDS R15, [R16+0x4] ;  /* 0x00000400100f8984 */ /* 0x000fe80000000800 */
[----:B------:R-:W3:Y:S01]  /*14b0*/  @!P0 LDS R14, [UR12+0x4] ;  /* 0x0000040cff0e8984 */ /* 0x000ee20008000800 */
[----:B0-----:R-:W-:-:S04]  /*14c0*/  @!P1 FFMA R4, R13, R12, R4 ;  /* 0x0000000c0d049223 */ /* 0x001fc80000000004 */
[----:B---3--:R-:W-:-:S07]  /*14d0*/  @!P0 FFMA R4, R15, R14, R4 ;  /* 0x0000000e0f048223 */ /* 0x008fce0000000004 */
.L_x_84:
[----:B0-----:R-:W-:Y:S01]  /*14e0*/  VIADD R12, R7, UR5 ;  /* 0x00000005070c7c36 */ /* 0x001fe20008000000 */
[----:B------:R-:W-:Y:S01]  /*14f0*/  ULOP3.LUT UP1, URZ, UR9, 0x1, URZ, 0xc0, !UPT ;  /* 0x0000000109ff7892 */ /* 0x000fe2000f82c0ff */
[----:B------:R-:W-:Y:S03]  /*1500*/  BSSY.RECONVERGENT B0, `(.L_x_82) ;  /* 0x000000f000007945 */ /* 0x000fe60003800200 */
[----:B-1----:R-:W-:-:S04]  /*1510*/  ISETP.GE.AND P0, PT, R12, UR21, PT ;  /* 0x000000150c007c0c */ /* 0x002fc8000bf06270 */
[----:B--2---:R-:W-:-:S04]  /*1520*/  ISETP.GE.OR P0, PT, R21, UR22, P0 ;  /* 0x0000001615007c0c */ /* 0x004fc80008706670 */
[----:B------:R-:W-:-:S13]  /*1530*/  PLOP3.LUT P0, PT, P0, PT, UP1, 0xd5, 0x5d ;  /* 0x00000000005d781c */ /* 0x000fda000070fa1d */
[----:B------:R-:W-:Y:S05]  /*1540*/  @P0 BRA `(.L_x_85) ;  /* 0x0000000000280947 */ /* 0x000fea0003800000 */
[----:B------:R-:W0:Y:S01]  /*1550*/  S2UR UR12, SR_CgaCtaId ;  /* 0x00000000000c79c3 */ /* 0x000e220000008800 */
[----:B------:R-:W-:Y:S01]  /*1560*/  UMOV UR11, 0x400 ;  /* 0x00000400000b7882 */ /* 0x000fe20000000000 */
[----:B------:R-:W-:Y:S02]  /*1570*/  UIMAD UR8, UR10, UR9, UR5 ;  /* 0x000000090a0872a4 */ /* 0x000fe4000f8e0205 */
[----:B------:R-:W-:Y:S02]  /*1580*/  VIADD R11, R11, UR5 ;  /* 0x000000050b0b7c36 */ /* 0x000fe40008000000 */
[----:B------:R-:W-:-:S09]  /*1590*/  ULEA UR8, UR8, UR6, 0x2 ;  /* 0x0000000608087291 */ /* 0x000fd2000f8e10ff */
[----:B------:R-:W-:Y:S01]  /*15a0*/  LDS R12, [UR8] ;  /* 0x00000008ff0c7984 */ /* 0x000fe20008000800 */
[----:B0-----:R-:W-:-:S06]  /*15b0*/  ULEA UR11, UR12, UR11, 0x18 ;  /* 0x0000000b0c0b7291 */ /* 0x001fcc000f8ec0ff */
[----:B------:R-:W-:-:S06]  /*15c0*/  LEA R11, R11, UR11, 0x2 ;  /* 0x0000000b0b0b7c11 */ /* 0x000fcc000f8e10ff */
[----:B------:R-:W0:Y:S02]  /*15d0*/  LDS R11, [R11] ;  /* 0x000000000b0b7984 */ /* 0x000e240000000800 */
[----:B0-----:R-:W-:-:S07]  /*15e0*/  FFMA R4, R11, R12, R4 ;  /* 0x0000000c0b047223 */ /* 0x001fce0000000004 */
.L_x_85:
[----:B------:R-:W-:Y:S05]  /*15f0*/  BSYNC.RECONVERGENT B0 ;  /* 0x0000000000007941 */ /* 0x000fea0003800200 */
.L_x_82:
[----:B------:R-:W-:Y:S05]  /*1600*/  BRA.U UP0, `(.L_x_86) ;  /* 0xfffffff500b07547 */ /* 0x000fea000b83ffff */
.L_x_79:
[----:B------:R-:W1:Y:S01]  /*1610*/  LDCU UR4, c[0x0][0x39c] ;  /* 0x00007380ff0477ac */ /* 0x000e620008000800 */
[----:B------:R-:W-:Y:S01]  /*1620*/  IADD3 R8, PT, PT, R8, 0x1, RZ ;  /* 0x0000000108087810 */ /* 0x000fe20007ffe0ff */
[----:B------:R-:W-:Y:S03]  /*1630*/  BAR.SYNC.DEFER_BLOCKING 0x0 ;  /* 0x0000000000007b1d */ /* 0x000fe60000010000 */
[----:B-1----:R-:W-:-:S13]  /*1640*/  ISETP.NE.AND P0, PT, R8, UR4, PT ;  /* 0x0000000408007c0c */ /* 0x002fda000bf05270 */
[----:B------:R-:W-:Y:S05]  /*1650*/  @P0 BRA `(.L_x_87) ;  /* 0xffffffec00380947 */ /* 0x000fea000383ffff */
.L_x_66:
[----:B------:R-:W1:Y:S01]  /*1660*/  LDCU.64 UR10, c[0x0][0x3a0] ;  /* 0x00007400ff0a77ac */ /* 0x000e620008000a00 */
[----:B------:R-:W2:Y:S01]  /*1670*/  LDC.64 R2, c[0x0][0x390] ;  /* 0x0000e400ff027b82 */ /* 0x000ea20000000a00 */
[----:B------:R-:W3:Y:S01]  /*1680*/  LDCU UR8, c[0x0][0x3a8] ;  /* 0x00007500ff0877ac */ /* 0x000ee20008000800 */
[----:B-1----:R-:W-:Y:S02]  /*1690*/  UIADD3 UR4, UPT, UPT, -UR9, UR11, URZ ;  /* 0x0000000b09047290 */ /* 0x002fe4000fffe1ff */
[----:B------:R-:W-:-:S04]  /*16a0*/  UIMAD UR5, UR18, UR10, UR19 ;  /* 0x0000000a120572a4 */ /* 0x000fc8000f8e0213 */
[----:B------:R-:W-:Y:S02]  /*16b0*/  UIMAD UR5, UR4, UR5, UR5 ;  /* 0x00000005040572a4 */ /* 0x000fe4000f8e0205 */
[----:B---3--:R-:W-:-:S04]  /*16c0*/  UIADD3 UR4, UPT, UPT, -UR9, UR8, URZ ;  /* 0x0000000809047290 */ /* 0x008fc8000fffe1ff */
[----:B------:R-:W-:-:S04]  /*16d0*/  VIADD R6, R6, UR5 ;  /* 0x0000000506067c36 */ /* 0x000fc80008000000 */
[----:B------:R-:W-:-:S05]  /*16e0*/  IMAD R6, R6, UR4, R6 ;  /* 0x0000000406067c24 */ /* 0x000fca000f8e0206 */
[----:B------:R-:W-:-:S05]  /*16f0*/  IADD3 R7, PT, PT, R7, R6, RZ ;  /* 0x0000000607077210 */ /* 0x000fca0007ffe0ff */
[----:B--2---:R-:W-:-:S05]  /*1700*/  IMAD.WIDE R2, R7, 0x4, R2 ;  /* 0x0000000407027825 */ /* 0x004fca00078e0202 */
[----:B------:R-:W-:Y:S01]  /*1710*/  STG.E desc[UR14][R2.64], R4 ;  /* 0x0000000402007986 */ /* 0x000fe2000c10190e */
[----:B------:R-:W-:Y:S05]  /*1720*/  EXIT ;  /* 0x000000000000794d */ /* 0x000fea0003800000 */
.L_x_88:
        /* <DEDUP_REMOVED lines=13> */
.L_x_113:


//--------------------- .text._Z31convLayer_forward_naive_channelPfS_S_iiiiiii --------------------------
	.section	.text._Z31convLayer_forward_naive_channelPfS_S_iiiiiii,"ax",@progbits
	.align	128
        .global         _Z31convLayer_forward_naive_channelPfS_S_iiiiiii
        .type           _Z31convLayer_forward_naive_channelPfS_S_iiiiiii,@function
        .size           _Z31convLayer_forward_naive_channelPfS_S_iiiiiii,(.L_x_114 - _Z31convLayer_forward_naive_channelPfS_S_iiiiiii)
        .other          _Z31convLayer_forward_naive_channelPfS_S_iiiiiii,@"STO_CUDA_ENTRY STV_DEFAULT"
_Z31convLayer_forward_naive_channelPfS_S_iiiiiii:
.text._Z31convLayer_forward_naive_channelPfS_S_iiiiiii:
[----:B------:R-:W-:Y:S08]  /*0000*/  LDC R1, c[0x0][0x37c] ;  /* 0x0000df00ff017b82 */ /* 0x000ff00000000800 */
[----:B------:R-:W0:Y:S01]  /*0010*/  LDC R7, c[0x0][0x3b0] ;  /* 0x0000ec00ff077b82 */ /* 0x000e220000000800 */
[----:B------:R-:W1:Y:S01]  /*0020*/  LDCU UR6, c[0x0][0x3ac] ;  /* 0x00007580ff0677ac */ /* 0x000e620008000800 */
[----:B------:R-:W2:Y:S06]  /*0030*/  LDCU UR9, c[0x0][0x39c] ;  /* 0x00007380ff0977ac */ /* 0x000eac0008000800 */
[----:B------:R-:W3:Y:S01]  /*0040*/  S2UR UR4, SR_CTAID.Z ;  /* 0x00000000000479c3 */ /* 0x000ee20000002700 */
[----:B------:R-:W4:Y:S07]  /*0050*/  LDCU.64 UR10, c[0x0][0x358] ;  /* 0x00006b00ff0a77ac */ /* 0x000f2e0008000a00 */
[----:B------:R-:W0:Y:S01]  /*0060*/  S2UR UR13, SR_CTAID.Y ;  /* 0x00000000000d79c3 */ /* 0x000e220000002600 */
[----:B-1----:R-:W-:-:S04]  /*0070*/  UISETP.GE.AND UP0, UPT, UR6, 0x1, UPT ;  /* 0x000000010600788c */ /* 0x002fc8000bf06270 */
[----:B--2---:R-:W-:Y:S01]  /*0080*/  UISETP.LT.OR UP0, UPT, UR9, 0x1, !UP0 ;  /* 0x000000010900788c */ /* 0x004fe2000c701670 */
[----:B0-----:R-:W0:Y:S01]  /*0090*/  I2F.U32.RP R0, R7 ;  /* 0x0000000700007306 */ /* 0x001e220000209000 */
[----:B------:R-:W-:-:S07]  /*00a0*/  ISETP.NE.U32.AND P2, PT, R7, RZ, PT ;  /* 0x000000ff0700720c */ /* 0x000fce0003f45070 */
[----:B0-----:R-:W0:Y:S02]  /*00b0*/  MUFU.RCP R0, R0 ;  /* 0x0000000000007308 */ /* 0x001e240000001000 */
[----:B0-----:R-:W-:-:S06]  /*00c0*/  IADD3 R2, PT, PT, R0, 0xffffffe, RZ ;  /* 0x0ffffffe00027810 */ /* 0x001fcc0007ffe0ff */
[----:B------:R0:W1:Y:S02]  /*00d0*/  F2I.FTZ.U32.TRUNC.NTZ R3, R2 ;  /* 0x0000000200037305 */ /* 0x000064000021f000 */
[----:B0-----:R-:W-:Y:S01]  /*00e0*/  HFMA2 R2, -RZ, RZ, 0, 0 ;  /* 0x00000000ff027431 */ /* 0x001fe200000001ff */
[----:B-1----:R-:W-:-:S05]  /*00f0*/  IADD3 R4, PT, PT, RZ, -R3, RZ ;  /* 0x80000003ff047210 */ /* 0x002fca0007ffe0ff */
[----:B------:R-:W-:-:S04]  /*0100*/  IMAD R5, R4, R7, RZ ;  /* 0x0000000704057224 */ /* 0x000fc800078e02ff */
[----:B------:R-:W-:Y:S02]  /*0110*/  IMAD.HI.U32 R3, R3, R5, R2 ;  /* 0x0000000503037227 */ /* 0x000fe400078e0002 */
[----:B------:R-:W0:Y:S04]  /*0120*/  S2R R5, SR_TID.X ;  /* 0x0000000000057919 */ /* 0x000e280000002100 */
[----:B---3--:R-:W-:-:S05]  /*0130*/  IMAD.HI.U32 R3, R3, UR4, RZ ;  /* 0x0000000403037c27 */ /* 0x008fca000f8e00ff */
[----:B------:R-:W-:-:S05]  /*0140*/  IADD3 R4, PT, PT, -R3, RZ, RZ ;  /* 0x000000ff03047210 */ /* 0x000fca0007ffe1ff */
[----:B------:R-:W-:Y:S02]  /*0150*/  IMAD R0, R7, R4, UR4 ;  /* 0x0000000407007e24 */ /* 0x000fe4000f8e0204 */
[----:B------:R-:W1:Y:S03]  /*0160*/  S2R R4, SR_TID.Y ;  /* 0x0000000000047919 */ /* 0x000e660000002200 */
[----:B------:R-:W-:-:S13]  /*0170*/  ISETP.GE.U32.AND P0, PT, R0, R7, PT ;  /* 0x000000070000720c */ /* 0x000fda0003f06070 */
[-C--:B------:R-:W-:Y:S02]  /*0180*/  @P0 IADD3 R0, PT, PT, R0, -R7.reuse, RZ ;  /* 0x8000000700000210 */ /* 0x080fe40007ffe0ff */
[----:B------:R-:W-:Y:S02]  /*0190*/  @P0 IADD3 R3, PT, PT, R3, 0x1, RZ ;  /* 0x0000000103030810 */ /* 0x000fe40007ffe0ff */
[----:B------:R-:W-:-:S13]  /*01a0*/  ISETP.GE.U32.AND P1, PT, R0, R7, PT ;  /* 0x000000070000720c */ /* 0x000fda0003f26070 */
[----:B------:R-:W-:Y:S02]  /*01b0*/  @P1 IADD3 R3, PT, PT, R3, 0x1, RZ ;  /* 0x0000000103031810 */ /* 0x000fe40007ffe0ff */
[----:B------:R-:W-:-:S04]  /*01c0*/  @!P2 LOP3.LUT R3, RZ, R7, RZ, 0x33, !PT ;  /* 0x00000007ff03a212 */ /* 0x000fc800078e33ff */
[C---:B------:R-:W-:Y:S02]  /*01d0*/  IADD3 R2, PT, PT, -R3.reuse, RZ, RZ ;  /* 0x000000ff03027210 */ /* 0x040fe40007ffe1ff */
[----:B-1----:R-:W-:Y:S02]  /*01e0*/  IADD3 R0, PT, PT, R3, R4, RZ ;  /* 0x0000000403007210 */ /* 0x002fe40007ffe0ff */
[----:B------:R-:W-:Y:S01]  /*01f0*/  MOV R3, RZ ;  /* 0x000000ff00037202 */ /* 0x000fe20000000f00 */
[----:B------:R-:W-:-:S05]  /*0200*/  IMAD R2, R7, R2, UR4 ;  /* 0x0000000407027e24 */ /* 0x000fca000f8e0202 */
[----:B0-----:R-:W-:Y:S01]  /*0210*/  IADD3 R2, PT, PT, R2, R5, RZ ;  /* 0x0000000502027210 */ /* 0x001fe20007ffe0ff */
[----:B----4-:R-:W-:Y:S06]  /*0220*/  BRA.U UP0, `(.L_x_89) ;  /* 0x0000001100cc7547 */ /* 0x010fec000b800000 */
[----:B------:R-:W0:Y:S01]  /*0230*/  LDC R5, c[0x0][0x3a0] ;  /* 0x0000e800ff057b82 */ /* 0x000e220000000800 */
[----:B------:R-:W-:Y:S01]  /*0240*/  MOV R4, RZ ;  /* 0x000000ff00047202 */ /* 0x000fe20000000f00 */
[----:B------:R-:W-:Y:S01]  /*0250*/  ULOP3.LUT UR7, UR6, 0x7, URZ, 0xc0, !UPT ;  /* 0x0000000706077892 */ /* 0x000fe2000f8ec0ff */
[----:B------:R-:W-:Y:S01]  /*0260*/  MOV R3, RZ ;  /* 0x000000ff00037202 */ /* 0x000fe20000000f00 */
[----:B------:R-:W-:Y:S02]  /*0270*/  ULOP3.LUT UR8, UR6, 0x7ffffff8, URZ, 0xc0, !UPT ;  /* 0x7ffffff806087892 */ /* 0x000fe4000f8ec0ff */
[----:B------:R-:W-:Y:S02]  /*0280*/  UIMAD UR5, UR9, UR6, URZ ;  /* 0x00000006090572a4 */ /* 0x000fe4000f8e02ff */
[----:B------:R-:W1:Y:S02]  /*0290*/  S2UR UR12, SR_CTAID.X ;  /* 0x00000000000c79c3 */ /* 0x000e640000002500 */
[----:B01----:R-:W-:-:S08]  /*02a0*/  IMAD R5, R5, UR9, RZ ;  /* 0x0000000905057c24 */ /* 0x003fd0000f8e02ff */
.L_x_97:
[----:B------:R-:W-:-:S07]  /*02b0*/  HFMA2 R7, -RZ, RZ, 0, 0 ;  /* 0x00000000ff077431 */ /* 0x000fce00000001ff */
.L_x_96:
[----:B------:R-:W0:Y:S01]  /*02c0*/  LDC R12, c[0x0][0x3ac] ;  /* 0x0000eb00ff0c7b82 */ /* 0x000e220000000800 */
[----:B------:R-:W-:Y:S02]  /*02d0*/  IADD3 R10, PT, PT, R0, R7, RZ ;  /* 0x00000007000a7210 */ /* 0x000fe40007ffe0ff */
[----:B------:R-:W-:-:S05]  /*02e0*/  MOV R21, RZ ;  /* 0x000000ff00157202 */ /* 0x000fca0000000f00 */
[----:B------:R-:W1:Y:S01]  /*02f0*/  LDC R9, c[0x0][0x3a4] ;  /* 0x0000e900ff097b82 */ /* 0x000e620000000800 */
[----:B0-----:R-:W-:Y:S01]  /*0300*/  ISETP.GE.U32.AND P0, PT, R12, 0x8, PT ;  /* 0x000000080c00780c */ /* 0x001fe20003f06070 */
[----:B------:R-:W-:Y:S02]  /*0310*/  IMAD R12, R7, R12, RZ ;  /* 0x0000000c070c7224 */ /* 0x000fe400078e02ff */
[----:B-1----:R-:W-:-:S10]  /*0320*/  IMAD R6, R9, UR12, R10 ;  /* 0x0000000c09067c24 */ /* 0x002fd4000f8e020a */
[----:B------:R-:W-:Y:S05]  /*0330*/  @!P0 BRA `(.L_x_90) ;  /* 0x0000000800288947 */ /* 0x000fea0003800000 */
[----:B------:R-:W0:Y:S01]  /*0340*/  LDC R25, c[0x0][0x39c] ;  /* 0x0000e700ff197b82 */ /* 0x000e220000000800 */
[----:B------:R-:W-:Y:S01]  /*0350*/  ISETP.GE.AND P0, PT, R10, R9, PT ;  /* 0x000000090a00720c */ /* 0x000fe20003f06270 */
[----:B------:R-:W-:Y:S01]  /*0360*/  IMAD R23, R7, UR5, R4 ;  /* 0x0000000507177c24 */ /* 0x000fe2000f8e0204 */
[C---:B------:R-:W-:Y:S01]  /*0370*/  IADD3 R9, PT, PT, R12.reuse, 0x7, RZ ;  /* 0x000000070c097810 */ /* 0x040fe20007ffe0ff */
[----:B------:R-:W1:Y:S01]  /*0380*/  LDCU UR9, c[0x0][0x3a8] ;  /* 0x00007500ff0977ac */ /* 0x000e620008000800 */
[C---:B------:R-:W-:Y:S02]  /*0390*/  IADD3 R11, PT, PT, R12.reuse, 0x6, RZ ;  /* 0x000000060c0b7810 */ /* 0x040fe40007ffe0ff */
[C---:B------:R-:W-:Y:S01]  /*03a0*/  IADD3 R13, PT, PT, R12.reuse, 0x5, RZ ;  /* 0x000000050c0d7810 */ /* 0x040fe20007ffe0ff */
[----:B------:R-:W2:Y:S01]  /*03b0*/  LDC R8, c[0x0][0x3a0] ;  /* 0x0000e800ff087b82 */ /* 0x000ea20000000800 */
[C---:B------:R-:W-:Y:S01]  /*03c0*/  IADD3 R15, PT, PT, R12.reuse, 0x4, RZ ;  /* 0x000000040c0f7810 */ /* 0x040fe20007ffe0ff */
[----:B------:R-:W-:Y:S01]  /*03d0*/  UIADD3 UR6, UPT, UPT, -UR8, URZ, URZ ;  /* 0x000000ff08067290 */ /* 0x000fe2000fffe1ff */
[C---:B------:R-:W-:Y:S01]  /*03e0*/  IADD3 R17, PT, PT, R12.reuse, 0x3, RZ ;  /* 0x000000030c117810 */ /* 0x040fe20007ffe0ff */
[----:B------:R-:W-:Y:S01]  /*03f0*/  UMOV UR4, URZ ;  /* 0x000000ff00047c82 */ /* 0x000fe20008000000 */
[C---:B------:R-:W-:Y:S01]  /*0400*/  IADD3 R19, PT, PT, R12.reuse, 0x2, RZ ;  /* 0x000000020c137810 */ /* 0x040fe20007ffe0ff */
[----:B0-----:R-:W-:-:S02]  /*0410*/  IMAD R21, R12, R25, R25 ;  /* 0x000000190c157224 */ /* 0x001fc400078e0219 */
[-CC-:B------:R-:W-:Y:S02]  /*0420*/  IMAD R9, R9, R25.reuse, R4.reuse ;  /* 0x0000001909097224 */ /* 0x180fe400078e0204 */
[-CC-:B------:R-:W-:Y:S01]  /*0430*/  IMAD R11, R11, R25.reuse, R4.reuse ;  /* 0x000000190b0b7224 */ /* 0x180fe200078e0204 */
[----:B------:R-:W-:Y:S01]  /*0440*/  IADD3 R21, PT, PT, R21, R4, RZ ;  /* 0x0000000415157210 */ /* 0x000fe20007ffe0ff */
[-CC-:B------:R-:W-:Y:S02]  /*0450*/  IMAD R13, R13, R25.reuse, R4.reuse ;  /* 0x000000190d0d7224 */ /* 0x180fe400078e0204 */
[-CC-:B------:R-:W-:Y:S02]  /*0460*/  IMAD R15, R15, R25.reuse, R4.reuse ;  /* 0x000000190f0f7224 */ /* 0x180fe400078e0204 */
[-CC-:B------:R-:W-:Y:S02]  /*0470*/  IMAD R17, R17, R25.reuse, R4.reuse ;  /* 0x0000001911117224 */ /* 0x180fe400078e0204 */
[----:B------:R-:W-:-:S02]  /*0480*/  IMAD R19, R19, R25, R4 ;  /* 0x0000001913137224 */ /* 0x000fc400078e0204 */
[-C--:B--2---:R-:W-:Y:S02]  /*0490*/  IMAD R24, R23, R8.reuse, UR13 ;  /* 0x0000000d17187e24 */ /* 0x084fe4000f8e0208 */
[-C--:B------:R-:W-:Y:S02]  /*04a0*/  IMAD R12, R9, R8.reuse, UR13 ;  /* 0x0000000d090c7e24 */ /* 0x080fe4000f8e0208 */
[-C--:B------:R-:W-:Y:S02]  /*04b0*/  IMAD R14, R11, R8.reuse, UR13 ;  /* 0x0000000d0b0e7e24 */ /* 0x080fe4000f8e0208 */
[-C--:B------:R-:W-:Y:S02]  /*04c0*/  IMAD R16, R13, R8.reuse, UR13 ;  /* 0x0000000d0d107e24 */ /* 0x080fe4000f8e0208 */
[-C--:B------:R-:W-:Y:S02]  /*04d0*/  IMAD R18, R15, R8.reuse, UR13 ;  /* 0x0000000d0f127e24 */ /* 0x080fe4000f8e0208 */
[----:B------:R-:W-:-:S02]  /*04e0*/  IMAD R22, R17, R8, UR13 ;  /* 0x0000000d11167e24 */ /* 0x000fc4000f8e0208 */
[-C--:B------:R-:W-:Y:S02]  /*04f0*/  IMAD R10, R19, R8.reuse, UR13 ;  /* 0x0000000d130a7e24 */ /* 0x080fe4000f8e0208 */
[----:B-1----:R-:W-:-:S07]  /*0500*/  IMAD R8, R21, R8, UR13 ;  /* 0x0000000d15087e24 */ /* 0x002fce000f8e0208 */
.L_x_91:
[----:B------:R-:W-:Y:S01]  /*0510*/  IADD3 R11, PT, PT, R2, UR4, RZ ;  /* 0x00000004020b7c10 */ /* 0x000fe2000fffe0ff */
[----:B------:R-:W0:Y:S03]  /*0520*/  LDC.64 R28, c[0x0][0x380] ;  /* 0x0000e000ff1c7b82 */ /* 0x000e260000000a00 */
[C---:B------:R-:W-:Y:S02]  /*0530*/  ISETP.GE.OR P2, PT, R11.reuse, UR9, P0 ;  /* 0x000000090b007c0c */ /* 0x040fe40008746670 */
[C---:B------:R-:W-:Y:S02]  /*0540*/  IADD3 R15, PT, PT, R11.reuse, 0x1, RZ ;  /* 0x000000010b0f7810 */ /* 0x040fe40007ffe0ff */
[----:B------:R-:W-:Y:S01]  /*0550*/  IADD3 R9, PT, PT, R11, 0x2, RZ ;  /* 0x000000020b097810 */ /* 0x000fe20007ffe0ff */
[----:B------:R-:W1:Y:S01]  /*0560*/  LDC.64 R20, c[0x0][0x388] ;  /* 0x0000e200ff147b82 */ /* 0x000e620000000a00 */
[----:B------:R-:W-:-:S02]  /*0570*/  ISETP.GE.OR P3, PT, R15, UR9, P0 ;  /* 0x000000090f007c0c */ /* 0x000fc40008766670 */
[----:B------:R-:W-:-:S05]  /*0580*/  ISETP.GE.OR P4, PT, R9, UR9, P0 ;  /* 0x0000000909007c0c */ /* 0x000fca0008786670 */
[----:B------:R-:W2:Y:S01]  /*0590*/  @!P2 LDC R19, c[0x0][0x39c] ;  /* 0x0000e700ff13ab82 */ /* 0x000ea20000000800 */
[----:B------:R-:W-:-:S05]  /*05a0*/  @!P2 IMAD R13, R6, UR9, R11 ;  /* 0x00000009060dac24 */ /* 0x000fca000f8e020b */
[----:B------:R-:W-:Y:S02]  /*05b0*/  @!P3 IMAD R15, R6, UR9, R15 ;  /* 0x00000009060fbc24 */ /* 0x000fe4000f8e020f */
[----:B------:R-:W3:Y:S08]  /*05c0*/  @!P3 LDC R17, c[0x0][0x39c] ;  /* 0x0000e700ff11bb82 */ /* 0x000ef00000000800 */
[----:B------:R-:W4:Y:S01]  /*05d0*/  LDC.64 R26, c[0x0][0x380] ;  /* 0x0000e000ff1a7b82 */ /* 0x000f220000000a00 */
[----:B--2---:R-:W-:-:S04]  /*05e0*/  @!P2 IMAD R13, R13, R19, R4 ;  /* 0x000000130d0da224 */ /* 0x004fc800078e0204 */
[----:B0-----:R-:W-:-:S03]  /*05f0*/  @!P2 IMAD.WIDE R28, R13, 0x4, R28 ;  /* 0x000000040d1ca825 */ /* 0x001fc600078e021c */
[----:B------:R-:W0:Y:S01]  /*0600*/  @!P4 LDC R13, c[0x0][0x39c] ;  /* 0x0000e700ff0dcb82 */ /* 0x000e220000000800 */
[----:B---3--:R-:W-:Y:S02]  /*0610*/  @!P3 IMAD R15, R15, R17, R4 ;  /* 0x000000110f0fb224 */ /* 0x008fe400078e0204 */
[----:B------:R2:W3:Y:S01]  /*0620*/  @!P2 LDG.E R17, desc[UR10][R28.64] ;  /* 0x0000000a1c11a981 */ /* 0x0004e2000c1e1900 */
[----:B-1----:R-:W-:-:S04]  /*0630*/  @!P2 IMAD.WIDE R20, R24, 0x4, R20 ;  /* 0x000000041814a825 */ /* 0x002fc800078e0214 */
[----:B----4-:R-:W-:Y:S01]  /*0640*/  @!P3 IMAD.WIDE R26, R15, 0x4, R26 ;  /* 0x000000040f1ab825 */ /* 0x010fe200078e021a */
[----:B------:R1:W3:Y:S01]  /*0650*/  @!P2 LDG.E R19, desc[UR10][R20.64] ;  /* 0x0000000a1413a981 */ /* 0x0002e2000c1e1900 */
[----:B--2---:R-:W2:Y:S02]  /*0660*/  LDC.64 R28, c[0x0][0x388] ;  /* 0x0000e200ff1c7b82 */ /* 0x004ea40000000a00 */
[----:B------:R-:W-:Y:S02]  /*0670*/  @!P4 IMAD R15, R6, UR9, R9 ;  /* 0x00000009060fcc24 */ /* 0x000fe4000f8e0209 */
[----:B------:R4:W5:Y:S04]  /*0680*/  @!P3 LDG.E R9, desc[UR10][R26.64] ;  /* 0x0000000a1a09b981 */ /* 0x000968000c1e1900 */
[----:B-1----:R-:W1:Y:S08]  /*0690*/  LDC.64 R20, c[0x0][0x388] ;  /* 0x0000e200ff147b82 */ /* 0x002e700000000a00 */
[----:B----4-:R-:W4:Y:S01]  /*06a0*/  LDC.64 R26, c[0x0][0x380] ;  /* 0x0000e000ff1a7b82 */ /* 0x010f220000000a00 */
[----:B0-----:R-:W-:-:S02]  /*06b0*/  @!P4 IMAD R13, R15, R13, R4 ;  /* 0x0000000d0f0dc224 */ /* 0x001fc400078e0204 */
[----:B--2---:R-:W-:-:S05]  /*06c0*/  @!P3 IMAD.WIDE R28, R8, 0x4, R28 ;  /* 0x00000004081cb825 */ /* 0x004fca00078e021c */
[----:B------:R4:W5:Y:S01]  /*06d0*/  @!P3 LDG.E R15, desc[UR10][R28.64] ;  /* 0x0000000a1c0fb981 */ /* 0x000962000c1e1900 */
[----:B-1----:R-:W-:-:S06]  /*06e0*/  @!P4 IMAD.WIDE R20, R10, 0x4, R20 ;  /* 0x000000040a14c825 */ /* 0x002fcc00078e0214 */
[----:B------:R-:W2:Y:S01]  /*06f0*/  @!P4 LDG.E R20, desc[UR10][R20.64] ;  /* 0x0000000a1414c981 */ /* 0x000ea2000c1e1900 */
[----:B----4-:R-:W-:Y:S01]  /*0700*/  @!P4 IMAD.WIDE R28, R13, 0x4, R26 ;  /* 0x000000040d1cc825 */ /* 0x010fe200078e021a */
[C---:B------:R-:W-:Y:S01]  /*0710*/  IADD3 R13, PT, PT, R11.reuse, 0x4, RZ ;  /* 0x000000040b0d7810 */ /* 0x040fe20007ffe0ff */
[----:B------:R-:W0:Y:S03]  /*0720*/  LDC.64 R26, c[0x0][0x380] ;  /* 0x0000e000ff1a7b82 */ /* 0x000e260000000a00 */
[----:B------:R1:W2:Y:S02]  /*0730*/  @!P4 LDG.E R25, desc[UR10][R28.64] ;  /* 0x0000000a1c19c981 */ /* 0x0002a4000c1e1900 */
[----:B-1----:R-:W-:-:S04]  /*0740*/  IADD3 R29, PT, PT, R11, 0x3, RZ ;  /* 0x000000030b1d7810 */ /* 0x002fc80007ffe0ff */
[----:B------:R-:W-:-:S13]  /*0750*/  ISETP.GE.OR P1, PT, R29, UR9, P0 ;  /* 0x000000091d007c0c */ /* 0x000fda0008726670 */
[----:B------:R-:W1:Y:S01]  /*0760*/  @!P1 LDC R23, c[0x0][0x39c] ;  /* 0x0000e700ff179b82 */ /* 0x000e620000000800 */
[----:B---3--:R-:W-:Y:S01]  /*0770*/  @!P2 FFMA R3, R17, R19, R3 ;  /* 0x000000131103a223 */ /* 0x008fe20000000003 */
[----:B------:R-:W-:Y:S02]  /*0780*/  ISETP.GE.OR P2, PT, R13, UR9, P0 ;  /* 0x000000090d007c0c */ /* 0x000fe40008746670 */
[----:B------:R-:W-:Y:S01]  /*0790*/  IADD3 R19, PT, PT, R11, 0x5, RZ ;  /* 0x000000050b137810 */ /* 0x000fe20007ffe0ff */
[----:B-----5:R-:W-:-:S10]  /*07a0*/  @!P3 FFMA R3, R9, R15, R3 ;  /* 0x0000000f0903b223 */ /* 0x020fd40000000003 */
[----:B------:R-:W3:Y:S01]  /*07b0*/  @!P2 LDC R9, c[0x0][0x39c] ;  /* 0x0000e700ff09ab82 */ /* 0x000ee20000000800 */
[----:B--2---:R-:W-:-:S07]  /*07c0*/  @!P4 FFMA R3, R25, R20, R3 ;  /* 0x000000141903c223 */ /* 0x004fce0000000003 */
[----:B------:R-:W2:Y:S01]  /*07d0*/  LDC.64 R20, c[0x0][0x388] ;  /* 0x0000e200ff147b82 */ /* 0x000ea20000000a00 */
[----:B------:R-:W-:Y:S01]  /*07e0*/  ISETP.GE.OR P3, PT, R19, UR9, P0 ;  /* 0x0000000913007c0c */ /* 0x000fe20008766670 */
[C---:B------:R-:W-:Y:S02]  /*07f0*/  @!P1 IMAD R15, R6.reuse, UR9, R29 ;  /* 0x00000009060f9c24 */ /* 0x040fe4000f8e021d */
[----:B------:R-:W-:Y:S02]  /*0800*/  @!P2 IMAD R13, R6, UR9, R13 ;  /* 0x00000009060dac24 */ /* 0x000fe4000f8e020d */
[--C-:B-1----:R-:W-:Y:S02]  /*0810*/  @!P1 IMAD R15, R15, R23, R4.reuse ;  /* 0x000000170f0f9224 */ /* 0x102fe400078e0204 */
[----:B------:R-:W1:Y:S01]  /*0820*/  LDC.64 R28, c[0x0][0x380] ;  /* 0x0000e000ff1c7b82 */ /* 0x000e620000000a00 */
[----:B---3--:R-:W-:Y:S02]  /*0830*/  @!P2 IMAD R17, R13, R9, R4 ;  /* 0x000000090d11a224 */ /* 0x008fe400078e0204 */
[----:B0-----:R-:W-:-:S05]  /*0840*/  @!P1 IMAD.WIDE R26, R15, 0x4, R26 ;  /* 0x000000040f1a9825 */ /* 0x001fca00078e021a */
[----:B------:R-:W0:Y:S01]  /*0850*/  @!P3 LDC R15, c[0x0][0x39c] ;  /* 0x0000e700ff0fbb82 */ /* 0x000e220000000800 */
[----:B--2---:R-:W-:Y:S01]  /*0860*/  @!P1 IMAD.WIDE R20, R22, 0x4, R20 ;  /* 0x0000000416149825 */ /* 0x004fe200078e0214 */
[----:B------:R-:W-:Y:S01]  /*0870*/  IADD3 R13, PT, PT, R11, 0x6, RZ ;  /* 0x000000060b0d7810 */ /* 0x000fe20007ffe0ff */
[----:B------:R-:W2:Y:S04]  /*0880*/  @!P1 LDG.E R26, desc[UR10][R26.64] ;  /* 0x0000000a1a1a9981 */ /* 0x000ea8000c1e1900 */
[----:B------:R3:W2:Y:S02]  /*0890*/  @!P1 LDG.E R9, desc[UR10][R20.64] ;  /* 0x0000000a14099981 */ /* 0x0006a4000c1e1900 */
[----:B---3--:R-:W3:Y:S01]  /*08a0*/  LDC.64 R20, c[0x0][0x388] ;  /* 0x0000e200ff147b82 */ /* 0x008ee20000000a00 */
[----:B------:R-:W-:Y:S01]  /*08b0*/  ISETP.GE.OR P4, PT, R13, UR9, P0 ;  /* 0x000000090d007c0c */ /* 0x000fe20008786670 */
[----:B-1----:R-:W-:-:S04]  /*08c0*/  @!P2 IMAD.WIDE R28, R17, 0x4, R28 ;  /* 0x00000004111ca825 */ /* 0x002fc800078e021c */
[----:B------:R-:W-:Y:S01]  /*08d0*/  @!P3 IMAD R19, R6, UR9, R19 ;  /* 0x000000090613bc24 */ /* 0x000fe2000f8e0213 */
[----:B------:R1:W4:Y:S03]  /*08e0*/  @!P2 LDG.E R17, desc[UR10][R28.64] ;  /* 0x0000000a1c11a981 */ /* 0x000326000c1e1900 */
[----:B0-----:R-:W-:-:S04]  /*08f0*/  @!P3 IMAD R15, R19, R15, R4 ;  /* 0x0000000f130fb224 */ /* 0x001fc800078e0204 */
[----:B------:R-:W0:Y:S08]  /*0900*/  @!P4 LDC R23, c[0x0][0x39c] ;  /* 0x0000e700ff17cb82 */ /* 0x000e300000000800 */
[----:B-1----:R-:W1:Y:S01]  /*0910*/  LDC.64 R28, c[0x0][0x380] ;  /* 0x0000e000ff1c7b82 */ /* 0x002e620000000a00 */
[----:B---3--:R-:W-:-:S05]  /*0920*/  @!P2 IMAD.WIDE R20, R18, 0x4, R20 ;  /* 0x000000041214a825 */ /* 0x008fca00078e0214 */
[----:B------:R3:W4:Y:S02]  /*0930*/  @!P2 LDG.E R19, desc[UR10][R20.64] ;  /* 0x0000000a1413a981 */ /* 0x000724000c1e1900 */
[----:B---3--:R-:W3:Y:S01]  /*0940*/  LDC.64 R20, c[0x0][0x388] ;  /* 0x0000e200ff147b82 */ /* 0x008ee20000000a00 */
[----:B-1----:R-:W-:-:S04]  /*0950*/  @!P3 IMAD.WIDE R28, R15, 0x4, R28 ;  /* 0x000000040f1cb825 */ /* 0x002fc800078e021c */
[----:B------:R-:W-:Y:S02]  /*0960*/  @!P4 IMAD R15, R6, UR9, R13 ;  /* 0x00000009060fcc24 */ /* 0x000fe4000f8e020d */
[----:B------:R1:W5:Y:S02]  /*0970*/  @!P3 LDG.E R13, desc[UR10][R28.64] ;  /* 0x0000000a1c0db981 */ /* 0x000364000c1e1900 */
[----:B0-----:R-:W-:Y:S01]  /*0980*/  @!P4 IMAD R23, R15, R23, R4 ;  /* 0x000000170f17c224 */ /* 0x001fe200078e0204 */
[----:B-1----:R-:W0:Y:S01]  /*0990*/  LDC.64 R28, c[0x0][0x380] ;  /* 0x0000e000ff1c7b82 */ /* 0x002e220000000a00 */
[----:B---3--:R-:W-:-:S05]  /*09a0*/  @!P3 IMAD.WIDE R20, R16, 0x4, R20 ;  /* 0x000000041014b825 */ /* 0x008fca00078e0214 */
[----:B------:R1:W5:Y:S01]  /*09b0*/  @!P3 LDG.E R15, desc[UR10][R20.64] ;  /* 0x0000000a140fb981 */ /* 0x000362000c1e1900 */
[----:B------:R-:W-:Y:S01]  /*09c0*/  IADD3 R11, PT, PT, R11, 0x7, RZ ;  /* 0x000000070b0b7810 */ /* 0x000fe20007ffe0ff */
[----:B-1----:R-:W1:Y:S03]  /*09d0*/  LDC.64 R20, c[0x0][0x388] ;  /* 0x0000e200ff147b82 */ /* 0x002e660000000a00 */
[----:B------:R-:W-:Y:S01]  /*09e0*/  ISETP.GE.OR P5, PT, R11, UR9, P0 ;  /* 0x000000090b007c0c */ /* 0x000fe200087a6670 */
[----:B0-----:R-:W-:-:S12]  /*09f0*/  @!P4 IMAD.WIDE R28, R23, 0x4, R28 ;  /* 0x00000004171cc825 */ /* 0x001fd800078e021c */
[----:B------:R-:W0:Y:S01]  /*0a00*/  @!P5 LDC R23, c[0x0][0x39c] ;  /* 0x0000e700ff17db82 */ /* 0x000e220000000800 */
[----:B------:R-:W-:Y:S01]  /*0a10*/  @!P5 IMAD R25, R6, UR9, R11 ;  /* 0x000000090619dc24 */ /* 0x000fe2000f8e020b */
[----:B------:R-:W3:Y:S01]  /*0a20*/  @!P4 LDG.E R28, desc[UR10][R28.64] ;  /* 0x0000000a1c1cc981 */ /* 0x000ee2000c1e1900 */
[----:B-1----:R-:W-:-:S05]  /*0a30*/  @!P4 IMAD.WIDE R20, R14, 0x4, R20 ;  /* 0x000000040e14c825 */ /* 0x002fca00078e0214 */
[----:B------:R1:W3:Y:S02]  /*0a40*/  @!P4 LDG.E R11, desc[UR10][R20.64] ;  /* 0x0000000a140bc981 */ /* 0x0002e4000c1e1900 */
[----:B-1----:R-:W1:Y:S01]  /*0a50*/  LDC.64 R20, c[0x0][0x380] ;  /* 0x0000e000ff147b82 */ /* 0x002e620000000a00 */
[----:B0-----:R-:W-:-:S04]  /*0a60*/  @!P5 IMAD R23, R25, R23, R4 ;  /* 0x000000171917d224 */ /* 0x001fc800078e0204 */
[----:B-1----:R-:W-:-:S05]  /*0a70*/  @!P5 IMAD.WIDE R20, R23, 0x4, R20 ;  /* 0x000000041714d825 */ /* 0x002fca00078e0214 */
[----:B------:R0:W3:Y:S02]  /*0a80*/  @!P5 LDG.E R23, desc[UR10][R20.64] ;  /* 0x0000000a1417d981 */ /* 0x0000e4000c1e1900 */
[----:B0-----:R-:W0:Y:S02]  /*0a90*/  LDC.64 R20, c[0x0][0x388] ;  /* 0x0000e200ff147b82 */ /* 0x001e240000000a00 */
[----:B0-----:R-:W-:-:S05]  /*0aa0*/  @!P5 IMAD.WIDE R20, R12, 0x4, R20 ;  /* 0x000000040c14d825 */ /* 0x001fca00078e0214 */
[----:B------:R-:W3:Y:S01]  /*0ab0*/  @!P5 LDG.E R25, desc[UR10][R20.64] ;  /* 0x0000000a1419d981 */ /* 0x000ee2000c1e1900 */
[----:B------:R-:W-:-:S04]  /*0ac0*/  UIADD3 UR6, UPT, UPT, UR6, 0x8, URZ ;  /* 0x0000000806067890 */ /* 0x000fc8000fffe0ff */
[----:B------:R-:W-:Y:S01]  /*0ad0*/  UISETP.NE.AND UP0, UPT, UR6, URZ, UPT ;  /* 0x000000ff0600728c */ /* 0x000fe2000bf05270 */
[C---:B------:R-:W-:Y:S02]  /*0ae0*/  LEA R24, R5.reuse, R24, 0x3 ;  /* 0x0000001805187211 */ /* 0x040fe400078e18ff */
[C---:B------:R-:W-:Y:S02]  /*0af0*/  LEA R8, R5.reuse, R8, 0x3 ;  /* 0x0000000805087211 */ /* 0x040fe400078e18ff */
[C---:B------:R-:W-:Y:S02]  /*0b00*/  LEA R10, R5.reuse, R10, 0x3 ;  /* 0x0000000a050a7211 */ /* 0x040fe400078e18ff */
[C---:B------:R-:W-:Y:S02]  /*0b10*/  LEA R22, R5.reuse, R22, 0x3 ;  /* 0x0000001605167211 */ /* 0x040fe400078e18ff */
[C---:B------:R-:W-:Y:S02]  /*0b20*/  LEA R18, R5.reuse, R18, 0x3 ;  /* 0x0000001205127211 */ /* 0x040fe400078e18ff */
[----:B------:R-:W-:-:S02]  /*0b30*/  LEA R16, R5, R16, 0x3 ;  /* 0x0000001005107211 */ /* 0x000fc400078e18ff */
[C---:B------:R-:W-:Y:S02]  /*0b40*/  LEA R14, R5.reuse, R14, 0x3 ;  /* 0x0000000e050e7211 */ /* 0x040fe400078e18ff */
[----:B------:R-:W-:Y:S01]  /*0b50*/  LEA R12, R5, R12, 0x3 ;  /* 0x0000000c050c7211 */ /* 0x000fe200078e18ff */
[----:B------:R-:W-:Y:S01]  /*0b60*/  UIADD3 UR4, UPT, UPT, UR4, 0x8, URZ ;  /* 0x0000000804047890 */ /* 0x000fe2000fffe0ff */
[----:B--2---:R-:W-:-:S04]  /*0b70*/  @!P1 FFMA R3, R26, R9, R3 ;  /* 0x000000091a039223 */ /* 0x004fc80000000003 */
[----:B----4-:R-:W-:-:S04]  /*0b80*/  @!P2 FFMA R3, R17, R19, R3 ;  /* 0x000000131103a223 */ /* 0x010fc80000000003 */
[----:B-----5:R-:W-:-:S04]  /*0b90*/  @!P3 FFMA R3, R13, R15, R3 ;  /* 0x0000000f0d03b223 */ /* 0x020fc80000000003 */
[----:B---3--:R-:W-:-:S04]  /*0ba0*/  @!P4 FFMA R3, R28, R11, R3 ;  /* 0x0000000b1c03c223 */ /* 0x008fc80000000003 */
[----:B------:R-:W-:Y:S01]  /*0bb0*/  @!P5 FFMA R3, R23, R25, R3 ;  /* 0x000000191703d223 */ /* 0x000fe20000000003 */
[----:B------:R-:W-:Y:S06]  /*0bc0*/  BRA.U UP0, `(.L_x_91) ;  /* 0xfffffff900507547 */ /* 0x000fec000b83ffff */
[----:B------:R-:W-:-:S07]  /*0bd0*/  MOV R21, UR8 ;  /* 0x0000000800157c02 */ /* 0x000fce0008000f00 */
.L_x_90:
[----:B------:R-:W-:-:S09]  /*0be0*/  UISETP.NE.AND UP0, UPT, UR7, URZ, UPT ;  /* 0x000000ff0700728c */ /* 0x000fd2000bf05270 */
[----:B------:R-:W-:Y:S05]  /*0bf0*/  BRA.U !UP0, `(.L_x_92) ;  /* 0x0000000908387547 */ /* 0x000fea000b800000 */
[----:B------:R-:W0:Y:S01]  /*0c00*/  LDCU UR14, c[0x0][0x3ac] ;  /* 0x00007580ff0e77ac */ /* 0x000e220008000800 */
[----:B------:R-:W-:Y:S01]  /*0c10*/  IADD3 R9, PT, PT, R0, R7, RZ ;  /* 0x0000000700097210 */ /* 0x000fe20007ffe0ff */
[----:B------:R-:W1:Y:S01]  /*0c20*/  LDCU UR4, c[0x0][0x3ac] ;  /* 0x00007580ff0477ac */ /* 0x000e620008000800 */
[----:B------:R-:W-:-:S04]  /*0c30*/  UIADD3 UR6, UPT, UPT, UR7, -0x1, URZ ;  /* 0xffffffff07067890 */ /* 0x000fc8000fffe0ff */
[----:B------:R-:W-:Y:S01]  /*0c40*/  UISETP.GE.U32.AND UP0, UPT, UR6, 0x3, UPT ;  /* 0x000000030600788c */ /* 0x000fe2000bf06070 */
[----:B0-----:R-:W-:Y:S01]  /*0c50*/  IMAD R20, R7, UR14, RZ ;  /* 0x0000000e07147c24 */ /* 0x001fe2000f8e02ff */
[----:B-1----:R-:W-:-:S07]  /*0c60*/  ULOP3.LUT UP1, UR9, UR4, 0x3, URZ, 0xc0, !UPT ;  /* 0x0000000304097892 */ /* 0x002fce000f82c0ff */
[----:B------:R-:W-:Y:S05]  /*0c70*/  BRA.U !UP0, `(.L_x_93) ;  /* 0x0000000508147547 */ /* 0x000fea000b800000 */
[----:B------:R-:W0:Y:S01]  /*0c80*/  LDCU UR6, c[0x0][0x3a4] ;  /* 0x00007480ff0677ac */ /* 0x000e220008000800 */
[----:B------:R-:W-:Y:S01]  /*0c90*/  IADD3 R29, PT, PT, R2, R21, RZ ;  /* 0x00000015021d7210 */ /* 0x000fe20007ffe0ff */
[----:B------:R-:W1:Y:S01]  /*0ca0*/  LDC.64 R10, c[0x0][0x380] ;  /* 0x0000e000ff0a7b82 */ /* 0x000e620000000a00 */
[----:B------:R-:W2:Y:S02]  /*0cb0*/  LDCU UR14, c[0x0][0x3a8] ;  /* 0x00007500ff0e77ac */ /* 0x000ea40008000800 */
[C---:B------:R-:W-:Y:S02]  /*0cc0*/  IADD3 R15, PT, PT, R29.reuse, 0x1, RZ ;  /* 0x000000011d0f7810 */ /* 0x040fe40007ffe0ff */
[----:B------:R-:W-:-:S03]  /*0cd0*/  IADD3 R25, PT, PT, R29, 0x2, RZ ;  /* 0x000000021d197810 */ /* 0x000fc60007ffe0ff */
[----:B------:R-:W3:Y:S01]  /*0ce0*/  LDC.64 R26, c[0x0][0x388] ;  /* 0x0000e200ff1a7b82 */ /* 0x000ee20000000a00 */
[----:B0-----:R-:W-:-:S07]  /*0cf0*/  ISETP.GE.AND P0, PT, R9, UR6, PT ;  /* 0x0000000609007c0c */ /* 0x001fce000bf06270 */
[----:B------:R-:W0:Y:S01]  /*0d00*/  LDC.64 R22, c[0x0][0x380] ;  /* 0x0000e000ff167b82 */ /* 0x000e220000000a00 */
[----:B--2---:R-:W-:Y:S02]  /*0d10*/  ISETP.GE.OR P1, PT, R29, UR14, P0 ;  /* 0x0000000e1d007c0c */ /* 0x004fe40008726670 */
[----:B------:R-:W-:Y:S02]  /*0d20*/  ISETP.GE.OR P2, PT, R15, UR14, P0 ;  /* 0x0000000e0f007c0c */ /* 0x000fe40008746670 */
[----:B------:R-:W-:-:S09]  /*0d30*/  ISETP.GE.OR P3, PT, R25, UR14, P0 ;  /* 0x0000000e19007c0c */ /* 0x000fd20008766670 */
[----:B------:R-:W2:Y:S01]  /*0d40*/  @!P1 LDC R8, c[0x0][0x39c] ;  /* 0x0000e700ff089b82 */ /* 0x000ea20000000800 */
[----:B------:R-:W-:Y:S01]  /*0d50*/  @!P1 IMAD R17, R6, UR14, R29 ;  /* 0x0000000e06119c24 */ /* 0x000fe2000f8e021d */
[----:B------:R-:W-:Y:S01]  /*0d60*/  @!P1 IADD3 R19, PT, PT, R20, R21, RZ ;  /* 0x0000001514139210 */ /* 0x000fe20007ffe0ff */
[----:B------:R-:W-:-:S05]  /*0d70*/  @!P2 IMAD R15, R6, UR14, R15 ;  /* 0x0000000e060fac24 */ /* 0x000fca000f8e020f */
[----:B------:R-:W4:Y:S08]  /*0d80*/  @!P1 LDC R12, c[0x0][0x3a0] ;  /* 0x0000e800ff0c9b82 */ /* 0x000f300000000800 */
[----:B------:R-:W5:Y:S01]  /*0d90*/  @!P2 LDC R13, c[0x0][0x39c] ;  /* 0x0000e700ff0dab82 */ /* 0x000f620000000800 */
[----:B--2---:R-:W-:-:S07]  /*0da0*/  @!P1 IMAD R17, R17, R8, R4 ;  /* 0x0000000811119224 */ /* 0x004fce00078e0204 */
[----:B------:R-:W2:Y:S01]  /*0db0*/  @!P2 LDC R16, c[0x0][0x3a0] ;  /* 0x0000e800ff10ab82 */ /* 0x000ea20000000800 */
[----:B------:R-:W-:Y:S02]  /*0dc0*/  @!P1 IMAD R19, R19, R8, R4 ;  /* 0x0000000813139224 */ /* 0x000fe400078e0204 */
[----:B-1----:R-:W-:-:S04]  /*0dd0*/  @!P1 IMAD.WIDE R10, R17, 0x4, R10 ;  /* 0x00000004110a9825 */ /* 0x002fc800078e020a */
[----:B----4-:R-:W-:Y:S01]  /*0de0*/  @!P1 IMAD R17, R19, R12, UR13 ;  /* 0x0000000d13119e24 */ /* 0x010fe2000f8e020c */
[----:B------:R-:W-:Y:S01]  /*0df0*/  IADD3 R19, PT, PT, R29, 0x3, RZ ;  /* 0x000000031d137810 */ /* 0x000fe20007ffe0ff */
[----:B------:R1:W4:Y:S01]  /*0e00*/  @!P1 LDG.E R24, desc[UR10][R10.64] ;  /* 0x0000000a0a189981 */ /* 0x000322000c1e1900 */
[----:B------:R-:W2:Y:S01]  /*0e10*/  @!P3 LDC R29, c[0x0][0x39c] ;  /* 0x0000e700ff1dbb82 */ /* 0x000ea20000000800 */
[----:B---3--:R-:W-:Y:S01]  /*0e20*/  @!P1 IMAD.WIDE R26, R17, 0x4, R26 ;  /* 0x00000004111a9825 */ /* 0x008fe200078e021a */
[----:B------:R-:W-:Y:S02]  /*0e30*/  ISETP.GE.OR P0, PT, R19, UR14, P0 ;  /* 0x0000000e13007c0c */ /* 0x000fe40008706670 */
[----:B------:R-:W-:Y:S01]  /*0e40*/  @!P2 IADD3 R28, PT, PT, R20, R21, RZ ;  /* 0x00000015141ca210 */ /* 0x000fe20007ffe0ff */
[-C--:B-----5:R-:W-:Y:S01]  /*0e50*/  @!P2 IMAD R15, R15, R13.reuse, R4 ;  /* 0x0000000d0f0fa224 */ /* 0x0a0fe200078e0204 */
[----:B------:R3:W4:Y:S02]  /*0e60*/  @!P1 LDG.E R8, desc[UR10][R26.64] ;  /* 0x0000000a1a089981 */ /* 0x000724000c1e1900 */
[----:B------:R-:W5:Y:S08]  /*0e70*/  @!P3 LDC R18, c[0x0][0x3a0] ;  /* 0x0000e800ff12bb82 */ /* 0x000f700000000800 */
[----:B-1----:R-:W1:Y:S01]  /*0e80*/  LDC.64 R10, c[0x0][0x388] ;  /* 0x0000e200ff0a7b82 */ /* 0x002e620000000a00 */
[----:B------:R-:W-:-:S07]  /*0e90*/  @!P2 IMAD R28, R28, R13, R13 ;  /* 0x0000000d1c1ca224 */ /* 0x000fce00078e020d */
[----:B------:R-:W5:Y:S01]  /*0ea0*/  @!P0 LDC R17, c[0x0][0x39c] ;  /* 0x0000e700ff118b82 */ /* 0x000f620000000800 */
[----:B------:R-:W-:Y:S01]  /*0eb0*/  @!P2 IADD3 R28, PT, PT, R28, R4, RZ ;  /* 0x000000041c1ca210 */ /* 0x000fe20007ffe0ff */
[----:B0-----:R-:W-:-:S04]  /*0ec0*/  @!P2 IMAD.WIDE R22, R15, 0x4, R22 ;  /* 0x000000040f16a825 */ /* 0x001fc800078e0216 */
[----:B--2---:R-:W-:Y:S01]  /*0ed0*/  @!P2 IMAD R16, R28, R16, UR13 ;  /* 0x0000000d1c10ae24 */ /* 0x004fe2000f8e0210 */
[C---:B------:R-:W-:Y:S01]  /*0ee0*/  @!P3 IADD3 R28, PT, PT, R21.reuse, 0x2, R20 ;  /* 0x00000002151cb810 */ /* 0x040fe20007ffe014 */
[----:B------:R0:W2:Y:S01]  /*0ef0*/  @!P2 LDG.E R22, desc[UR10][R22.64] ;  /* 0x0000000a1616a981 */ /* 0x0000a2000c1e1900 */
[----:B------:R-:W-:Y:S01]  /*0f00*/  @!P3 IMAD R25, R6, UR14, R25 ;  /* 0x0000000e0619bc24 */ /* 0x000fe2000f8e0219 */
[----:B------:R-:W5:Y:S02]  /*0f10*/  LDC.64 R12, c[0x0][0x380] ;  /* 0x0000e000ff0c7b82 */ /* 0x000f640000000a00 */
[----:B---3--:R-:W-:Y:S02]  /*0f20*/  @!P3 IMAD R27, R28, R29, R4 ;  /* 0x0000001d1c1bb224 */ /* 0x008fe400078e0204 */
[----:B-1----:R-:W-:Y:S01]  /*0f30*/  @!P2 IMAD.WIDE R10, R16, 0x4, R10 ;  /* 0x00000004100aa825 */ /* 0x002fe200078e020a */
[----:B------:R-:W-:-:S03]  /*0f40*/  @!P0 IADD3 R16, PT, PT, R21, 0x3, R20 ;  /* 0x0000000315108810 */ /* 0x000fc60007ffe014 */
[----:B------:R-:W1:Y:S01]  /*0f50*/  LDC.64 R14, c[0x0][0x388] ;  /* 0x0000e200ff0e7b82 */ /* 0x000e620000000a00 */
[----:B0-----:R-:W-:Y:S02]  /*0f60*/  @!P0 IMAD R23, R6, UR14, R19 ;  /* 0x0000000e06178c24 */ /* 0x001fe4000f8e0213 */
[--C-:B------:R-:W-:Y:S01]  /*0f70*/  @!P3 IMAD R29, R25, R29, R4.reuse ;  /* 0x0000001d191db224 */ /* 0x100fe200078e0204 */
[----:B------:R-:W2:Y:S04]  /*0f80*/  @!P2 LDG.E R10, desc[UR10][R10.64] ;  /* 0x0000000a0a0aa981 */ /* 0x000ea8000c1e1900 */
[----:B------:R-:W0:Y:S01]  /*0f90*/  @!P0 LDC R26, c[0x0][0x3a0] ;  /* 0x0000e800ff1a8b82 */ /* 0x000e220000000800 */
[----:B-----5:R-:W-:Y:S02]  /*0fa0*/  @!P3 IMAD R27, R27, R18, UR13 ;  /* 0x0000000d1b1bbe24 */ /* 0x020fe4000f8e0212 */
[----:B------:R-:W-:-:S02]  /*0fb0*/  @!P0 IMAD R23, R23, R17, R4 ;  /* 0x0000001117178224 */ /* 0x000fc400078e0204 */
[----:B------:R-:W-:-:S03]  /*0fc0*/  @!P0 IMAD R25, R16, R17, R4 ;  /* 0x0000001110198224 */ /* 0x000fc600078e0204 */
[----:B------:R-:W3:Y:S08]  /*0fd0*/  LDC.64 R16, c[0x0][0x380] ;  /* 0x0000e000ff107b82 */ /* 0x000ef00000000a00 */
[----:B------:R-:W5:Y:S01]  /*0fe0*/  LDC.64 R18, c[0x0][0x388] ;  /* 0x0000e200ff127b82 */ /* 0x000f620000000a00 */
[----:B------:R-:W-:-:S04]  /*0ff0*/  @!P3 IMAD.WIDE R12, R29, 0x4, R12 ;  /* 0x000000041d0cb825 */ /* 0x000fc800078e020c */
[----:B-1----:R-:W-:Y:S02]  /*1000*/  @!P3 IMAD.WIDE R14, R27, 0x4, R14 ;  /* 0x000000041b0eb825 */ /* 0x002fe400078e020e */
[----:B------:R-:W2:Y:S02]  /*1010*/  @!P3 LDG.E R12, desc[UR10][R12.64] ;  /* 0x0000000a0c0cb981 */ /* 0x000ea4000c1e1900 */
[----:B0-----:R-:W-:Y:S02]  /*1020*/  @!P0 IMAD R25, R25, R26, UR13 ;  /* 0x0000000d19198e24 */ /* 0x001fe4000f8e021a */
[----:B------:R-:W2:Y:S01]  /*1030*/  @!P3 LDG.E R14, desc[UR10][R14.64] ;  /* 0x0000000a0e0eb981 */ /* 0x000ea2000c1e1900 */
[----:B---3--:R-:W-:-:S06]  /*1040*/  @!P0 IMAD.WIDE R16, R23, 0x4, R16 ;  /* 0x0000000417108825 */ /* 0x008fcc00078e0210 */
[----:B------:R-:W3:Y:S01]  /*1050*/  @!P0 LDG.E R16, desc[UR10][R16.64] ;  /* 0x0000000a10108981 */ /* 0x000ee2000c1e1900 */
[----:B-----5:R-:W-:-:S06]  /*1060*/  @!P0 IMAD.WIDE R18, R25, 0x4, R18 ;  /* 0x0000000419128825 */ /* 0x020fcc00078e0212 */
[----:B------:R-:W3:Y:S01]  /*1070*/  @!P0 LDG.E R18, desc[UR10][R18.64] ;  /* 0x0000000a12128981 */ /* 0x000ee2000c1e1900 */
[----:B------:R-:W-:Y:S01]  /*1080*/  IADD3 R21, PT, PT, R21, 0x4, RZ ;  /* 0x0000000415157810 */ /* 0x000fe20007ffe0ff */
[----:B----4-:R-:W-:-:S04]  /*1090*/  @!P1 FFMA R3, R24, R8, R3 ;  /* 0x0000000818039223 */ /* 0x010fc80000000003 */
[----:B--2---:R-:W-:-:S04]  /*10a0*/  @!P2 FFMA R3, R22, R10, R3 ;  /* 0x0000000a1603a223 */ /* 0x004fc80000000003 */
[----:B------:R-:W-:-:S04]  /*10b0*/  @!P3 FFMA R3, R12, R14, R3 ;  /* 0x0000000e0c03b223 */ /* 0x000fc80000000003 */
[----:B---3--:R-:W-:-:S07]  /*10c0*/  @!P0 FFMA R3, R16, R18, R3 ;  /* 0x0000001210038223 */ /* 0x008fce0000000003 */
.L_x_93:
[----:B------:R-:W-:Y:S05]  /*10d0*/  BRA.U !UP1, `(.L_x_92) ;  /* 0x0000000509007547 */ /* 0x000fea000b800000 */
[----:B------:R-:W-:Y:S02]  /*10e0*/  UISETP.NE.AND UP0, UPT, UR9, 0x1, UPT ;  /* 0x000000010900788c */ /* 0x000fe4000bf05270 */
[----:B------:R-:W-:-:S04]  /*10f0*/  ULOP3.LUT UR4, UR4, 0x1, URZ, 0xc0, !UPT ;  /* 0x0000000104047892 */ /* 0x000fc8000f8ec0ff */
[----:B------:R-:W-:-:S03]  /*1100*/  UISETP.NE.U32.AND UP1, UPT, UR4, 0x1, UPT ;  /* 0x000000010400788c */ /* 0x000fc6000bf25070 */
[----:B------:R-:W-:Y:S08]  /*1110*/  BRA.U !UP0, `(.L_x_94) ;  /* 0x0000000108947547 */ /* 0x000ff0000b800000 */
[----:B------:R-:W0:Y:S01]  /*1120*/  LDCU UR4, c[0x0][0x3a4] ;  /* 0x00007480ff0477ac */ /* 0x000e220008000800 */
[----:B------:R-:W-:Y:S01]  /*1130*/  IADD3 R25, PT, PT, R2, R21, RZ ;  /* 0x0000001502197210 */ /* 0x000fe20007ffe0ff */
[----:B------:R-:W1:Y:S01]  /*1140*/  LDC.64 R14, c[0x0][0x380] ;  /* 0x0000e000ff0e7b82 */ /* 0x000e620000000a00 */
[----:B------:R-:W2:Y:S02]  /*1150*/  LDCU UR6, c[0x0][0x3a8] ;  /* 0x00007500ff0677ac */ /* 0x000ea40008000800 */
[----:B------:R-:W-:-:S05]  /*1160*/  IADD3 R23, PT, PT, R25, 0x1, RZ ;  /* 0x0000000119177810 */ /* 0x000fca0007ffe0ff */
[----:B------:R-:W3:Y:S01]  /*1170*/  LDC.64 R16, c[0x0][0x388] ;  /* 0x0000e200ff107b82 */ /* 0x000ee20000000a00 */
[----:B0-----:R-:W-:-:S07]  /*1180*/  ISETP.GE.AND P0, PT, R9, UR4, PT ;  /* 0x0000000409007c0c */ /* 0x001fce000bf06270 */
[----:B------:R-:W0:Y:S01]  /*1190*/  LDC.64 R10, c[0x0][0x380] ;  /* 0x0000e000ff0a7b82 */ /* 0x000e220000000a00 */
[----:B--2---:R-:W-:Y:S02]  /*11a0*/  ISETP.GE.OR P1, PT, R25, UR6, P0 ;  /* 0x0000000619007c0c */ /* 0x004fe40008726670 */
[----:B------:R-:W-:-:S05]  /*11b0*/  ISETP.GE.OR P0, PT, R23, UR6, P0 ;  /* 0x0000000617007c0c */ /* 0x000fca0008706670 */
[----:B------:R-:W2:Y:S08]  /*11c0*/  LDC.64 R12, c[0x0][0x388] ;  /* 0x0000e200ff0c7b82 */ /* 0x000eb00000000a00 */
[----:B------:R-:W4:Y:S01]  /*11d0*/  @!P1 LDC R27, c[0x0][0x39c] ;  /* 0x0000e700ff1b9b82 */ /* 0x000f220000000800 */
[----:B------:R-:W-:Y:S01]  /*11e0*/  @!P1 IMAD R25, R6, UR6, R25 ;  /* 0x0000000606199c24 */ /* 0x000fe2000f8e0219 */
[-C--:B------:R-:W-:Y:S01]  /*11f0*/  @!P0 IADD3 R24, PT, PT, R20, R21.reuse, RZ ;  /* 0x0000001514188210 */ /* 0x080fe20007ffe0ff */
[----:B------:R-:W-:Y:S01]  /*1200*/  @!P0 IMAD R23, R6, UR6, R23 ;  /* 0x0000000606178c24 */ /* 0x000fe2000f8e0217 */
[----:B------:R-:W-:-:S04]  /*1210*/  @!P1 IADD3 R22, PT, PT, R20, R21, RZ ;  /* 0x0000001514169210 */ /* 0x000fc80007ffe0ff */
[----:B------:R-:W5:Y:S08]  /*1220*/  @!P0 LDC R19, c[0x0][0x39c] ;  /* 0x0000e700ff138b82 */ /* 0x000f700000000800 */
[----:B------:R-:W3:Y:S08]  /*1230*/  @!P1 LDC R18, c[0x0][0x3a0] ;  /* 0x0000e800ff129b82 */ /* 0x000ef00000000800 */
[----:B------:R-:W0:Y:S01]  /*1240*/  @!P0 LDC R8, c[0x0][0x3a0] ;  /* 0x0000e800ff088b82 */ /* 0x000e220000000800 */
[----:B----4-:R-:W-:-:S02]  /*1250*/  @!P1 IMAD R25, R25, R27, R4 ;  /* 0x0000001b19199224 */ /* 0x010fc400078e0204 */
[----:B------:R-:W-:Y:S02]  /*1260*/  @!P1 IMAD R27, R22, R27, R4 ;  /* 0x0000001b161b9224 */ /* 0x000fe400078e0204 */
[----:B-1----:R-:W-:-:S04]  /*1270*/  @!P1 IMAD.WIDE R14, R25, 0x4, R14 ;  /* 0x00000004190e9825 */ /* 0x002fc800078e020e */
[-C--:B-----5:R-:W-:Y:S02]  /*1280*/  @!P0 IMAD R29, R24, R19.reuse, R19 ;  /* 0x00000013181d8224 */ /* 0x0a0fe400078e0213 */
[----:B------:R-:W-:Y:S01]  /*1290*/  @!P0 IMAD R23, R23, R19, R4 ;  /* 0x0000001317178224 */ /* 0x000fe200078e0204 */
[----:B------:R-:W4:Y:S02]  /*12a0*/  @!P1 LDG.E R14, desc[UR10][R14.64] ;  /* 0x0000000a0e0e9981 */ /* 0x000f24000c1e1900 */
[----:B------:R-:W-:Y:S01]  /*12b0*/  @!P0 IADD3 R29, PT, PT, R29, R4, RZ ;  /* 0x000000041d1d8210 */ /* 0x000fe20007ffe0ff */
[----:B---3--:R-:W-:-:S04]  /*12c0*/  @!P1 IMAD R27, R27, R18, UR13 ;  /* 0x0000000d1b1b9e24 */ /* 0x008fc8000f8e0212 */
[----:B------:R-:W-:-:S04]  /*12d0*/  @!P1 IMAD.WIDE R16, R27, 0x4, R16 ;  /* 0x000000041b109825 */ /* 0x000fc800078e0210 */
[----:B0-----:R-:W-:Y:S02]  /*12e0*/  @!P0 IMAD R29, R29, R8, UR13 ;  /* 0x0000000d1d1d8e24 */ /* 0x001fe4000f8e0208 */
[----:B------:R-:W-:Y:S01]  /*12f0*/  @!P0 IMAD.WIDE R10, R23, 0x4, R10 ;  /* 0x00000004170a8825 */ /* 0x000fe200078e020a */
[----:B------:R-:W4:Y:S03]  /*1300*/  @!P1 LDG.E R16, desc[UR10][R16.64] ;  /* 0x0000000a10109981 */ /* 0x000f26000c1e1900 */
[----:B--2---:R-:W-:Y:S02]  /*1310*/  @!P0 IMAD.WIDE R12, R29, 0x4, R12 ;  /* 0x000000041d0c8825 */ /* 0x004fe400078e020c */
[----:B------:R-:W2:Y:S04]  /*1320*/  @!P0 LDG.E R10, desc[UR10][R10.64] ;  /* 0x0000000a0a0a8981 */ /* 0x000ea8000c1e1900 */
[----:B------:R-:W2:Y:S01]  /*1330*/  @!P0 LDG.E R12, desc[UR10][R12.64] ;  /* 0x0000000a0c0c8981 */ /* 0x000ea2000c1e1900 */
[----:B------:R-:W-:Y:S01]  /*1340*/  IADD3 R21, PT, PT, R21, 0x2, RZ ;  /* 0x0000000215157810 */ /* 0x000fe20007ffe0ff */
[----:B----4-:R-:W-:-:S04]  /*1350*/  @!P1 FFMA R3, R16, R14, R3 ;  /* 0x0000000e10039223 */ /* 0x010fc80000000003 */
[----:B--2---:R-:W-:-:S07]  /*1360*/  @!P0 FFMA R3, R12, R10, R3 ;  /* 0x0000000a0c038223 */ /* 0x004fce0000000003 */
.L_x_94:
[----:B------:R-:W-:Y:S05]  /*1370*/  BRA.U UP1, `(.L_x_92) ;  /* 0x0000000101587547 */ /* 0x000fea000b800000 */
[----:B------:R-:W0:Y:S01]  /*1380*/  LDCU UR4, c[0x0][0x3a8] ;  /* 0x00007500ff0477ac */ /* 0x000e220008000800 */
[----:B------:R-:W-:Y:S01]  /*1390*/  IADD3 R13, PT, PT, R2, R21, RZ ;  /* 0x00000015020d7210 */ /* 0x000fe20007ffe0ff */
[----:B------:R-:W-:Y:S01]  /*13a0*/  BSSY.RECONVERGENT B0, `(.L_x_92) ;  /* 0x0000013000007945 */ /* 0x000fe20003800200 */
[----:B------:R-:W1:Y:S02]  /*13b0*/  LDCU UR6, c[0x0][0x3a4] ;  /* 0x00007480ff0677ac */ /* 0x000e640008000800 */
[----:B0-----:R-:W-:-:S04]  /*13c0*/  ISETP.GE.AND P0, PT, R13, UR4, PT ;  /* 0x000000040d007c0c */ /* 0x001fc8000bf06270 */
[----:B-1----:R-:W-:-:S13]  /*13d0*/  ISETP.GE.OR P0, PT, R9, UR6, P0 ;  /* 0x0000000609007c0c */ /* 0x002fda0008706670 */
[----:B------:R-:W-:Y:S05]  /*13e0*/  @P0 BRA `(.L_x_95) ;  /* 0x0000000000380947 */ /* 0x000fea0003800000 */
[----:B------:R-:W0:Y:S01]  /*13f0*/  LDC R12, c[0x0][0x3a0] ;  /* 0x0000e800ff0c7b82 */ /* 0x000e220000000800 */
[----:B------:R-:W1:Y:S01]  /*1400*/  LDCU UR6, c[0x0][0x39c] ;  /* 0x00007380ff0677ac */ /* 0x000e620008000800 */
[----:B------:R-:W-:Y:S01]  /*1410*/  IADD3 R21, PT, PT, R20, R21, RZ ;  /* 0x0000001514157210 */ /* 0x000fe20007ffe0ff */
[----:B------:R-:W-:-:S05]  /*1420*/  IMAD R13, R6, UR4, R13 ;  /* 0x00000004060d7c24 */ /* 0x000fca000f8e020d */
[----:B------:R-:W2:Y:S08]  /*1430*/  LDC.64 R10, c[0x0][0x380] ;  /* 0x0000e000ff0a7b82 */ /* 0x000eb00000000a00 */
[----:B------:R-:W3:Y:S01]  /*1440*/  LDC.64 R8, c[0x0][0x388] ;  /* 0x0000e200ff087b82 */ /* 0x000ee20000000a00 */
[--C-:B-1----:R-:W-:Y:S02]  /*1450*/  IMAD R21, R21, UR6, R4.reuse ;  /* 0x0000000615157c24 */ /* 0x102fe4000f8e0204 */
[----:B------:R-:W-:-:S02]  /*1460*/  IMAD R13, R13, UR6, R4 ;  /* 0x000000060d0d7c24 */ /* 0x000fc4000f8e0204 */
[----:B0-----:R-:W-:Y:S02]  /*1470*/  IMAD R21, R21, R12, UR13 ;  /* 0x0000000d15157e24 */ /* 0x001fe4000f8e020c */
[----:B--2---:R-:W-:-:S06]  /*1480*/  IMAD.WIDE R10, R13, 0x4, R10 ;  /* 0x000000040d0a7825 */ /* 0x004fcc00078e020a */
[----:B------:R-:W2:Y:S01]  /*1490*/  LDG.E R10, desc[UR10][R10.64] ;  /* 0x0000000a0a0a7981 */ /* 0x000ea2000c1e1900 */
[----:B---3--:R-:W-:-:S06]  /*14a0*/  IMAD.WIDE R8, R21, 0x4, R8 ;  /* 0x0000000415087825 */ /* 0x008fcc00078e0208 */
[----:B------:R-:W2:Y:S02]  /*14b0*/  LDG.E R8, desc[UR10][R8.64] ;  /* 0x0000000a08087981 */ /* 0x000ea4000c1e1900 */
[----:B--2---:R-:W-:-:S07]  /*14c0*/  FFMA R3, R10, R8, R3 ;  /* 0x000000080a037223 */ /* 0x004fce0000000003 */
.L_x_95:
[----:B------:R-:W-:Y:S05]  /*14d0*/  BSYNC.RECONVERGENT B0 ;  /* 0x0000000000007941 */ /* 0x000fea0003800200 */
.L_x_92:
        /* <DEDUP_REMOVED lines=8> */
.L_x_89:
[----:B------:R-:W0:Y:S01]  /*1560*/  S2R R7, SR_CTAID.X ;  /* 0x0000000000077919 */ /* 0x000e220000002500 */
[----:B------:R-:W1:Y:S01]  /*1570*/  LDC.64 R8, c[0x0][0x3a0] ;  /* 0x0000e800ff087b82 */ /* 0x000e620000000a00 */
[----:B------:R-:W2:Y:S07]  /*1580*/  LDCU UR4, c[0x0][0x3a8] ;  /* 0x00007500ff0477ac */ /* 0x000eae0008000800 */
[----:B------:R-:W3:Y:S01]  /*1590*/  LDC.64 R4, c[0x0][0x390] ;  /* 0x0000e400ff047b82 */ /* 0x000ee20000000a00 */
[----:B--2---:R-:W-:-:S02]  /*15a0*/  UIADD3 UR4, UPT, UPT, -UR6, UR4, URZ ;  /* 0x0000000406047290 */ /* 0x004fc4000fffe1ff */
[----:B-1----:R-:W-:-:S05]  /*15b0*/  IADD3 R6, PT, PT, R9, -UR6, RZ ;  /* 0x8000000609067c10 */ /* 0x002fca000fffe0ff */
[----:B0-----:R-:W-:-:S05]  /*15c0*/  IMAD R7, R6, R7, R7 ;  /* 0x0000000706077224 */ /* 0x001fca00078e0207 */
[----:B------:R-:W-:-:S05]  /*15d0*/  IADD3 R7, PT, PT, R0, R7, RZ ;  /* 0x0000000700077210 */ /* 0x000fca0007ffe0ff */
[----:B------:R-:W-:-:S05]  /*15e0*/  IMAD R7, R7, UR4, R7 ;  /* 0x0000000407077c24 */ /* 0x000fca000f8e0207 */
[----:B------:R-:W-:-:S05]  /*15f0*/  IADD3 R7, PT, PT, R2, R7, RZ ;  /* 0x0000000702077210 */ /* 0x000fca0007ffe0ff */
[----:B------:R-:W-:-:S04]  /*1600*/  IMAD R7, R7, R8, UR13 ;  /* 0x0000000d07077e24 */ /* 0x000fc8000f8e0208 */
[----:B---3--:R-:W-:-:S05]  /*1610*/  IMAD.WIDE R4, R7, 0x4, R4 ;  /* 0x0000000407047825 */ /* 0x008fca00078e0204 */
[----:B------:R-:W-:Y:S01]  /*1620*/  STG.E desc[UR10][R4.64], R3 ;  /* 0x0000000304007986 */ /* 0x000fe2000c10190a */
[----:B------:R-:W-:Y:S05]  /*1630*/  EXIT ;  /* 0x000000000000794d */ /* 0x000fea0003800000 */
.L_x_98:
        /* <DEDUP_REMOVED lines=12> */
.L_x_114:


//--------------------- .text._Z23convLayer_forward_naivePfS_S_iiiiiii --------------------------
	.section	.text._Z23convLayer_forward_naivePfS_S_iiiiiii,"ax",@progbits
	.align	128
        .global         _Z23convLayer_forward_naivePfS_S_iiiiiii
        .type           _Z23convLayer_forward_naivePfS_S_iiiiiii,@function
        .size           _Z23convLayer_forward_naivePfS_S_iiiiiii,(.L_x_115 - _Z23convLayer_forward_naivePfS_S_iiiiiii)
        .other          _Z23convLayer_forward_naivePfS_S_iiiiiii,@"STO_CUDA_ENTRY STV_DEFAULT"
_Z23convLayer_forward_naivePfS_S_iiiiiii:
.text._Z23convLayer_forward_naivePfS_S_iiiiiii:
[----:B------:R-:W-:Y:S08]  /*0000*/  LDC R1, c[0x0][0x37c] ;  /* 0x0000df00ff017b82 */ /* 0x000ff00000000800 */
[----:B------:R-:W0:Y:S01]  /*0010*/  LDC R7, c[0x0][0x3b0] ;  /* 0x0000ec00ff077b82 */ /* 0x000e220000000800 */
[----:B------:R-:W1:Y:S01]  /*0020*/  LDCU UR8, c[0x0][0x3ac] ;  /* 0x00007580ff0877ac */ /* 0x000e620008000800 */
[----:B------:R-:W2:Y:S06]  /*0030*/  LDCU UR7, c[0x0][0x39c] ;  /* 0x00007380ff0777ac */ /* 0x000eac0008000800 */
[----:B------:R-:W3:Y:S01]  /*0040*/  S2UR UR4, SR_CTAID.Z ;  /* 0x00000000000479c3 */ /* 0x000ee20000002700 */
[----:B------:R-:W4:Y:S01]  /*0050*/  LDCU UR5, c[0x0][0x364] ;  /* 0x00006c80ff0577ac */ /* 0x000f220008000800 */
[----:B------:R-:W5:Y:S06]  /*0060*/  LDCU UR6, c[0x0][0x360] ;  /* 0x00006c00ff0677ac */ /* 0x000f6c0008000800 */
[----:B------:R-:W0:Y:S01]  /*0070*/  S2UR UR20, SR_CTAID.X ;  /* 0x00000000001479c3 */ /* 0x000e220000002500 */
[----:B------:R-:W0:Y:S01]  /*0080*/  LDCU.64 UR16, c[0x0][0x358] ;  /* 0x00006b00ff1077ac */ /* 0x000e220008000a00 */
[----:B-1----:R-:W-:Y:S01]  /*0090*/  UISETP.GE.AND UP0, UPT, UR8, 0x1, UPT ;  /* 0x000000010800788c */ /* 0x002fe2000bf06270 */
[----:B0-----:R-:W0:Y:S01]  /*00a0*/  I2F.U32.RP R0, R7 ;  /* 0x0000000700007306 */ /* 0x001e220000209000 */
[----:B------:R-:W-:-:S04]  /*00b0*/  ISETP.NE.U32.AND P2, PT, R7, RZ, PT ;  /* 0x000000ff0700720c */ /* 0x000fc80003f45070 */
[----:B------:R-:W1:Y:S01]  /*00c0*/  S2UR UR21, SR_CTAID.Y ;  /* 0x00000000001579c3 */ /* 0x000e620000002600 */
[----:B--2---:R-:W-:Y:S02]  /*00d0*/  UISETP.LT.OR UP0, UPT, UR7, 0x1, !UP0 ;  /* 0x000000010700788c */ /* 0x004fe4000c701670 */
[----:B0-----:R-:W0:Y:S02]  /*00e0*/  MUFU.RCP R0, R0 ;  /* 0x0000000000007308 */ /* 0x001e240000001000 */
[----:B0-----:R-:W-:-:S06]  /*00f0*/  VIADD R2, R0, 0xffffffe ;  /* 0x0ffffffe00027836 */ /* 0x001fcc0000000000 */
[----:B------:R0:W2:Y:S02]  /*0100*/  F2I.FTZ.U32.TRUNC.NTZ R3, R2 ;  /* 0x0000000200037305 */ /* 0x0000a4000021f000 */
[----:B0-----:R-:W-:Y:S02]  /*0110*/  HFMA2 R2, -RZ, RZ, 0, 0 ;  /* 0x00000000ff027431 */ /* 0x001fe400000001ff */
[----:B--2---:R-:W-:-:S04]  /*0120*/  IMAD.MOV R4, RZ, RZ, -R3 ;  /* 0x000000ffff047224 */ /* 0x004fc800078e0a03 */
[----:B------:R-:W-:-:S04]  /*0130*/  IMAD R5, R4, R7, RZ ;  /* 0x0000000704057224 */ /* 0x000fc800078e02ff */
[----:B------:R-:W-:Y:S02]  /*0140*/  IMAD.HI.U32 R3, R3, R5, R2 ;  /* 0x0000000503037227 */ /* 0x000fe400078e0002 */
[----:B------:R-:W5:Y:S04]  /*0150*/  S2R R5, SR_TID.X ;  /* 0x0000000000057919 */ /* 0x000f680000002100 */
[----:B---3--:R-:W-:-:S04]  /*0160*/  IMAD.HI.U32 R3, R3, UR4, RZ ;  /* 0x0000000403037c27 */ /* 0x008fc8000f8e00ff */
[----:B------:R-:W-:-:S04]  /*0170*/  IMAD.MOV R4, RZ, RZ, -R3 ;  /* 0x000000ffff047224 */ /* 0x000fc800078e0a03 */
[----:B------:R-:W-:Y:S02]  /*0180*/  IMAD R0, R7, R4, UR4 ;  /* 0x0000000407007e24 */ /* 0x000fe4000f8e0204 */
[----:B------:R-:W4:Y:S03]  /*0190*/  S2R R4, SR_TID.Y ;  /* 0x0000000000047919 */ /* 0x000f260000002200 */
[----:B------:R-:W-:-:S13]  /*01a0*/  ISETP.GE.U32.AND P0, PT, R0, R7, PT ;  /* 0x000000070000720c */ /* 0x000fda0003f06070 */
[----:B------:R-:W-:Y:S01]  /*01b0*/  @P0 IMAD.IADD R0, R0, 0x1, -R7 ;  /* 0x0000000100000824 */ /* 0x000fe200078e0a07 */
[----:B------:R-:W-:-:S04]  /*01c0*/  @P0 IADD3 R3, PT, PT, R3, 0x1, RZ ;  /* 0x0000000103030810 */ /* 0x000fc80007ffe0ff */
[----:B------:R-:W-:-:S13]  /*01d0*/  ISETP.GE.U32.AND P1, PT, R0, R7, PT ;  /* 0x000000070000720c */ /* 0x000fda0003f26070 */
[----:B------:R-:W-:Y:S01]  /*01e0*/  @P1 VIADD R3, R3, 0x1 ;  /* 0x0000000103031836 */ /* 0x000fe20000000000 */
[----:B------:R-:W-:-:S05]  /*01f0*/  @!P2 LOP3.LUT R3, RZ, R7, RZ, 0x33, !PT ;  /* 0x00000007ff03a212 */ /* 0x000fca00078e33ff */
[----:B------:R-:W-:Y:S02]  /*0200*/  IMAD.MOV R2, RZ, RZ, -R3 ;  /* 0x000000ffff027224 */ /* 0x000fe400078e0a03 */
[----:B----4-:R-:W-:Y:S01]  /*0210*/  IMAD R0, R3, UR5, R4 ;  /* 0x0000000503007c24 */ /* 0x010fe2000f8e0204 */
[----:B------:R-:W-:Y:S01]  /*0220*/  MOV R3, RZ ;  /* 0x000000ff00037202 */ /* 0x000fe20000000f00 */
[----:B------:R-:W-:-:S04]  /*0230*/  IMAD R2, R7, R2, UR4 ;  /* 0x0000000407027e24 */ /* 0x000fc8000f8e0202 */
[----:B-----5:R-:W-:Y:S01]  /*0240*/  IMAD R2, R2, UR6, R5 ;  /* 0x0000000602027c24 */ /* 0x020fe2000f8e0205 */
[----:B-1----:R-:W-:Y:S06]  /*0250*/  BRA.U UP0, `(.L_x_99) ;  /* 0x0000000d001c7547 */ /* 0x002fec000b800000 */
[----:B------:R-:W-:Y:S01]  /*0260*/  IMAD.MOV.U32 R3, RZ, RZ, RZ ;  /* 0x000000ffff037224 */ /* 0x000fe200078e00ff */
[----:B------:R-:W-:Y:S02]  /*0270*/  ULOP3.LUT UR18, UR8, 0x7, URZ, 0xc0, !UPT ;  /* 0x0000000708127892 */ /* 0x000fe4000f8ec0ff */
[----:B------:R-:W-:Y:S02]  /*0280*/  ULOP3.LUT UR19, UR8, 0x3, URZ, 0xc0, !UPT ;  /* 0x0000000308137892 */ /* 0x000fe4000f8ec0ff */
[----:B------:R-:W-:Y:S01]  /*0290*/  ULOP3.LUT UR8, UR8, 0x7ffffff8, URZ, 0xc0, !UPT ;  /* 0x7ffffff808087892 */ /* 0x000fe2000f8ec0ff */
[----:B------:R-:W-:-:S11]  /*02a0*/  UMOV UR4, URZ ;  /* 0x000000ff00047c82 */ /* 0x000fd60008000000 */
.L_x_107:
[----:B------:R-:W0:Y:S02]  /*02b0*/  LDCU UR5, c[0x0][0x39c] ;  /* 0x00007380ff0577ac */ /* 0x000e240008000800 */
[----:B0-----:R-:W-:Y:S02]  /*02c0*/  UIMAD UR14, UR20, UR5, UR4 ;  /* 0x00000005140e72a4 */ /* 0x001fe4000f8e0204 */
[----:B------:R-:W-:Y:S02]  /*02d0*/  UIMAD UR15, UR21, UR5, UR4 ;  /* 0x00000005150f72a4 */ /* 0x000fe4000f8e0204 */
[----:B------:R-:W-:-:S04]  /*02e0*/  UIADD3 UR4, UPT, UPT, UR4, 0x1, URZ ;  /* 0x0000000104047890 */ /* 0x000fc8000fffe0ff */
[----:B------:R-:W-:-:S03]  /*02f0*/  UISETP.NE.AND UP0, UPT, UR4, UR5, UPT ;  /* 0x000000050400728c */ /* 0x000fc6000bf05270 */
[----:B------:R-:W-:-:S08]  /*0300*/  UMOV UR5, URZ ;  /* 0x000000ff00057c82 */ /* 0x000fd00008000000 */
.L_x_106:
[----:B------:R-:W0:Y:S01]  /*0310*/  LDCU.64 UR10, c[0x0][0x3a8] ;  /* 0x00007500ff0a77ac */ /* 0x000e220008000a00 */
[----:B------:R-:W1:Y:S01]  /*0320*/  LDC R9, c[0x0][0x3a4] ;  /* 0x0000e900ff097b82 */ /* 0x000e620000000800 */
[----:B------:R-:W-:Y:S02]  /*0330*/  VIADD R4, R0, UR5 ;  /* 0x0000000500047c36 */ /* 0x000fe40008000000 */
[----:B------:R-:W-:Y:S01]  /*0340*/  HFMA2 R7, -RZ, RZ, 0, 0 ;  /* 0x00000000ff077431 */ /* 0x000fe200000001ff */
[----:B0-----:R-:W-:Y:S02]  /*0350*/  UISETP.GE.U32.AND UP2, UPT, UR11, 0x8, UPT ;  /* 0x000000080b00788c */ /* 0x001fe4000bf46070 */
[----:B------:R-:W-:Y:S02]  /*0360*/  UIMAD UR6, UR15, UR11, UR5 ;  /* 0x0000000b0f0672a4 */ /* 0x000fe4000f8e0205 */
[----:B------:R-:W-:Y:S02]  /*0370*/  UIADD3 UR5, UPT, UPT, UR5, 0x1, URZ ;  /* 0x0000000105057890 */ /* 0x000fe4000fffe0ff */
[----:B------:R-:W-:Y:S01]  /*0380*/  UIMAD UR9, UR6, UR11, URZ ;  /* 0x0000000b060972a4 */ /* 0x000fe2000f8e02ff */
[----:B-1----:R-:W-:Y:S01]  /*0390*/  IMAD R5, R9, UR14, R4 ;  /* 0x0000000e09057c24 */ /* 0x002fe2000f8e0204 */
[----:B------:R-:W-:-:S03]  /*03a0*/  UISETP.NE.AND UP1, UPT, UR5, UR11, UPT ;  /* 0x0000000b0500728c */ /* 0x000fc6000bf25270 */
[----:B------:R-:W-:Y:S01]  /*03b0*/  IMAD R5, R5, UR10, RZ ;  /* 0x0000000a05057c24 */ /* 0x000fe2000f8e02ff */
[----:B------:R-:W-:Y:S07]  /*03c0*/  BRA.U !UP2, `(.L_x_100) ;  /* 0x000000050a287547 */ /* 0x000fee000b800000 */
[----:B------:R-:W0:Y:S01]  /*03d0*/  LDCU.64 UR6, c[0x0][0x388] ;  /* 0x00007100ff0677ac */ /* 0x000e220008000a00 */
[----:B------:R-:W-:Y:S01]  /*03e0*/  ISETP.GE.AND P0, PT, R4, R9, PT ;  /* 0x000000090400720c */ /* 0x000fe20003f06270 */
[----:B------:R-:W-:Y:S01]  /*03f0*/  IMAD.U32 R10, RZ, RZ, UR9 ;  /* 0x00000009ff0a7e24 */ /* 0x000fe2000f8e00ff */
[----:B------:R-:W1:Y:S01]  /*0400*/  LDCU UR10, c[0x0][0x3a8] ;  /* 0x00007500ff0a77ac */ /* 0x000e620008000800 */
[----:B------:R-:W2:Y:S01]  /*0410*/  LDCU.64 UR12, c[0x0][0x380] ;  /* 0x00007000ff0c77ac */ /* 0x000ea20008000a00 */
[----:B0-----:R-:W-:-:S04]  /*0420*/  UIMAD.WIDE.U32 UR6, UR9, 0x4, UR6 ;  /* 0x00000004090678a5 */ /* 0x001fc8000f8e0006 */
[----:B------:R-:W-:-:S04]  /*0430*/  UIADD3 UR11, UP2, UPT, UR6, 0x10, URZ ;  /* 0x00000010060b7890 */ /* 0x000fc8000ff5e0ff */
[----:B------:R-:W-:Y:S02]  /*0440*/  UIADD3.X UR6, UPT, UPT, URZ, UR7, URZ, UP2, !UPT ;  /* 0x00000007ff067290 */ /* 0x000fe400097fe4ff */
[----:B------:R-:W-:Y:S01]  /*0450*/  IMAD.U32 R12, RZ, RZ, UR11 ;  /* 0x0000000bff0c7e24 */ /* 0x000fe2000f8e00ff */
[----:B------:R-:W-:-:S03]  /*0460*/  UIADD3 UR7, UPT, UPT, -UR8, URZ, URZ ;  /* 0x000000ff08077290 */ /* 0x000fc6000fffe1ff */
[----:B------:R-:W-:Y:S01]  /*0470*/  MOV R17, UR6 ;  /* 0x0000000600117c02 */ /* 0x000fe20008000f00 */
[----:B-12---:R-:W-:-:S08]  /*0480*/  UMOV UR6, URZ ;  /* 0x000000ff00067c82 */ /* 0x006fd00008000000 */
.L_x_101:
[----:B------:R-:W0:Y:S01]  /*0490*/  LDC.64 R14, c[0x0][0x380] ;  /* 0x0000e000ff0e7b82 */ /* 0x000e220000000a00 */
[C---:B------:R-:W-:Y:S01]  /*04a0*/  VIADD R6, R2.reuse, UR6 ;  /* 0x0000000602067c36 */ /* 0x040fe20008000000 */
[----:B------:R-:W-:Y:S02]  /*04b0*/  USHF.R.S32.HI UR11, URZ, 0x1f, UR6 ;  /* 0x0000001fff0b7899 */ /* 0x000fe40008011406 */
[----:B------:R-:W-:Y:S01]  /*04c0*/  VIADD R11, R2, UR6 ;  /* 0x00000006020b7c36 */ /* 0x000fe20008000000 */
[----:B------:R-:W-:Y:S02]  /*04d0*/  IADD3 R13, P2, P3, R5, UR6, R2 ;  /* 0x00000006050d7c10 */ /* 0x000fe4000fb5e002 */
[----:B------:R-:W-:Y:S01]  /*04e0*/  ISETP.GE.OR P6, PT, R6, UR10, P0 ;  /* 0x0000000a06007c0c */ /* 0x000fe200087c6670 */
[----:B------:R-:W1:Y:S01]  /*04f0*/  LDC.64 R8, c[0x0][0x388] ;  /* 0x0000e200ff087b82 */ /* 0x000e620000000a00 */
[----:B------:R-:W-:-:S04]  /*0500*/  IADD3 R16, PT, PT, R11, 0x1, RZ ;  /* 0x000000010b107810 */ /* 0x000fc80007ffe0ff */
[----:B------:R-:W-:-:S07]  /*0510*/  ISETP.GE.OR P1, PT, R16, UR10, P0 ;  /* 0x0000000a10007c0c */ /* 0x000fce0008726670 */
[----:B------:R-:W-:Y:S01]  /*0520*/  @!P6 IMAD.IADD R7, R5, 0x1, R6 ;  /* 0x000000010507e824 */ /* 0x000fe200078e0206 */
[----:B------:R-:W-:-:S03]  /*0530*/  SHF.R.S32.HI R6, RZ, 0x1f, R5 ;  /* 0x0000001fff067819 */ /* 0x000fc60000011405 */
[----:B0-----:R-:W-:Y:S01]  /*0540*/  @!P6 IMAD.WIDE R14, R7, 0x4, R14 ;  /* 0x00000004070ee825 */ /* 0x001fe200078e020e */
[----:B------:R-:W-:Y:S02]  /*0550*/  IADD3.X R16, PT, PT, R6, UR11, RZ, P2, P3 ;  /* 0x0000000b06107c10 */ /* 0x000fe400097e64ff */
[----:B------:R-:W-:-:S03]  /*0560*/  LEA R6, P2, R13, UR12, 0x2 ;  /* 0x0000000c0d067c11 */ /* 0x000fc6000f8410ff */
[----:B------:R-:W2:Y:S01]  /*0570*/  @!P6 LDG.E R14, desc[UR16][R14.64] ;  /* 0x000000100e0ee981 */ /* 0x000ea2000c1e1900 */
[----:B------:R-:W-:Y:S01]  /*0580*/  LEA.HI.X R7, R13, UR13, R16, 0x2, P2 ;  /* 0x0000000d0d077c11 */ /* 0x000fe200090f1410 */
[----:B-1----:R-:W-:-:S05]  /*0590*/  @!P6 IMAD.WIDE R8, R10, 0x4, R8 ;  /* 0x000000040a08e825 */ /* 0x002fca00078e0208 */
[----:B------:R0:W2:Y:S02]  /*05a0*/  @!P6 LDG.E R13, desc[UR16][R8.64] ;  /* 0x00000010080de981 */ /* 0x0000a4000c1e1900 */
[----:B0-----:R-:W-:Y:S01]  /*05b0*/  IMAD.MOV.U32 R8, RZ, RZ, R12 ;  /* 0x000000ffff087224 */ /* 0x001fe200078e000c */
[----:B------:R-:W-:Y:S01]  /*05c0*/  MOV R9, R17 ;  /* 0x0000001100097202 */ /* 0x000fe20000000f00 */
[----:B------:R-:W3:Y:S04]  /*05d0*/  @!P1 LDG.E R12, desc[UR16][R6.64+0x4] ;  /* 0x00000410060c9981 */ /* 0x000ee8000c1e1900 */
[----:B------:R-:W3:Y:S01]  /*05e0*/  @!P1 LDG.E R16, desc[UR16][R8.64+-0xc] ;  /* 0xfffff41008109981 */ /* 0x000ee2000c1e1900 */
[C---:B------:R-:W-:Y:S02]  /*05f0*/  VIADD R17, R11.reuse, 0x2 ;  /* 0x000000020b117836 */ /* 0x040fe40000000000 */
[----:B------:R-:W-:-:S03]  /*0600*/  VIADD R18, R11, 0x3 ;  /* 0x000000030b127836 */ /* 0x000fc60000000000 */
[----:B------:R-:W-:Y:S02]  /*0610*/  ISETP.GE.OR P2, PT, R17, UR10, P0 ;  /* 0x0000000a11007c0c */ /* 0x000fe40008746670 */
[----:B------:R-:W-:Y:S02]  /*0620*/  ISETP.GE.OR P3, PT, R18, UR10, P0 ;  /* 0x0000000a12007c0c */ /* 0x000fe40008766670 */
[C---:B------:R-:W-:Y:S01]  /*0630*/  IADD3 R17, PT, PT, R11.reuse, 0x4, RZ ;  /* 0x000000040b117810 */ /* 0x040fe20007ffe0ff */
[C---:B------:R-:W-:Y:S02]  /*0640*/  VIADD R18, R11.reuse, 0x5 ;  /* 0x000000050b127836 */ /* 0x040fe40000000000 */
[----:B------:R-:W-:Y:S01]  /*0650*/  VIADD R15, R11, 0x6 ;  /* 0x000000060b0f7836 */ /* 0x000fe20000000000 */
[----:B------:R-:W-:Y:S02]  /*0660*/  ISETP.GE.OR P4, PT, R17, UR10, P0 ;  /* 0x0000000a11007c0c */ /* 0x000fe40008786670 */
[----:B------:R-:W-:-:S05]  /*0670*/  ISETP.GE.OR P5, PT, R18, UR10, P0 ;  /* 0x0000000a12007c0c */ /* 0x000fca00087a6670 */
[----:B------:R-:W4:Y:S08]  /*0680*/  @!P3 LDG.E R18, desc[UR16][R6.64+0xc] ;  /* 0x00000c100612b981 */ /* 0x000f30000c1e1900 */
[----:B------:R-:W5:Y:S01]  /*0690*/  @!P5 LDG.E R17, desc[UR16][R8.64+0x4] ;  /* 0x000004100811d981 */ /* 0x000f62000c1e1900 */
[----:B--2---:R-:W-:Y:S01]  /*06a0*/  @!P6 FFMA R3, R14, R13, R3 ;  /* 0x0000000d0e03e223 */ /* 0x004fe20000000003 */
[----:B------:R-:W-:-:S02]  /*06b0*/  ISETP.GE.OR P6, PT, R15, UR10, P0 ;  /* 0x0000000a0f007c0c */ /* 0x000fc400087c6670 */
[----:B------:R-:W2:Y:S01]  /*06c0*/  @!P2 LDG.E R13, desc[UR16][R8.64+-0x8] ;  /* 0xfffff810080da981 */ /* 0x000ea2000c1e1900 */
[----:B------:R-:W-:-:S03]  /*06d0*/  IADD3 R15, PT, PT, R11, 0x7, RZ ;  /* 0x000000070b0f7810 */ /* 0x000fc60007ffe0ff */
[----:B------:R-:W2:Y:S04]  /*06e0*/  @!P2 LDG.E R14, desc[UR16][R6.64+0x8] ;  /* 0x00000810060ea981 */ /* 0x000ea8000c1e1900 */
[----:B------:R-:W4:Y:S04]  /*06f0*/  @!P3 LDG.E R11, desc[UR16][R8.64+-0x4] ;  /* 0xfffffc10080bb981 */ /* 0x000f28000c1e1900 */
[----:B------:R-:W5:Y:S01]  /*0700*/  @!P6 LDG.E R19, desc[UR16][R8.64+0x8] ;  /* 0x000008100813e981 */ /* 0x000f62000c1e1900 */
[----:B---3--:R-:W-:Y:S01]  /*0710*/  @!P1 FFMA R3, R12, R16, R3 ;  /* 0x000000100c039223 */ /* 0x008fe20000000003 */
[----:B------:R-:W-:-:S02]  /*0720*/  ISETP.GE.OR P1, PT, R15, UR10, P0 ;  /* 0x0000000a0f007c0c */ /* 0x000fc40008726670 */
[----:B------:R-:W3:Y:S04]  /*0730*/  @!P4 LDG.E R12, desc[UR16][R6.64+0x10] ;  /* 0x00001010060cc981 */ /* 0x000ee8000c1e1900 */
[----:B------:R-:W3:Y:S04]  /*0740*/  @!P4 LDG.E R15, desc[UR16][R8.64] ;  /* 0x00000010080fc981 */ /* 0x000ee8000c1e1900 */
[----:B------:R-:W5:Y:S04]  /*0750*/  @!P5 LDG.E R16, desc[UR16][R6.64+0x14] ;  /* 0x000014100610d981 */ /* 0x000f68000c1e1900 */
[----:B------:R-:W5:Y:S04]  /*0760*/  @!P6 LDG.E R20, desc[UR16][R6.64+0x18] ;  /* 0x000018100614e981 */ /* 0x000f68000c1e1900 */
[----:B------:R-:W5:Y:S04]  /*0770*/  @!P1 LDG.E R22, desc[UR16][R6.64+0x1c] ;  /* 0x00001c1006169981 */ /* 0x000f68000c1e1900 */
[----:B------:R-:W5:Y:S01]  /*0780*/  @!P1 LDG.E R21, desc[UR16][R8.64+0xc] ;  /* 0x00000c1008159981 */ /* 0x000f62000c1e1900 */
[----:B------:R-:W-:-:S04]  /*0790*/  UIADD3 UR7, UPT, UPT, UR7, 0x8, URZ ;  /* 0x0000000807077890 */ /* 0x000fc8000fffe0ff */
[----:B------:R-:W-:Y:S01]  /*07a0*/  UISETP.NE.AND UP2, UPT, UR7, URZ, UPT ;  /* 0x000000ff0700728c */ /* 0x000fe2000bf45270 */
[----:B------:R-:W-:Y:S01]  /*07b0*/  VIADD R10, R10, 0x8 ;  /* 0x000000080a0a7836 */ /* 0x000fe20000000000 */
[----:B------:R-:W-:Y:S01]  /*07c0*/  UIADD3 UR6, UPT, UPT, UR6, 0x8, URZ ;  /* 0x0000000806067890 */ /* 0x000fe2000fffe0ff */
[----:B--2---:R-:W-:-:S04]  /*07d0*/  @!P2 FFMA R3, R14, R13, R3 ;  /* 0x0000000d0e03a223 */ /* 0x004fc80000000003 */
[----:B----4-:R-:W-:-:S04]  /*07e0*/  @!P3 FFMA R3, R18, R11, R3 ;  /* 0x0000000b1203b223 */ /* 0x010fc80000000003 */
[----:B---3--:R-:W-:Y:S01]  /*07f0*/  @!P4 FFMA R3, R12, R15, R3 ;  /* 0x0000000f0c03c223 */ /* 0x008fe20000000003 */
[----:B------:R-:W-:-:S03]  /*0800*/  IADD3 R12, P2, PT, R8, 0x20, RZ ;  /* 0x00000020080c7810 */ /* 0x000fc60007f5e0ff */
[----:B-----5:R-:W-:-:S04]  /*0810*/  @!P5 FFMA R3, R16, R17, R3 ;  /* 0x000000111003d223 */ /* 0x020fc80000000003 */
[----:B------:R-:W-:Y:S01]  /*0820*/  @!P6 FFMA R3, R20, R19, R3 ;  /* 0x000000131403e223 */ /* 0x000fe20000000003 */
[----:B------:R-:W-:-:S03]  /*0830*/  IMAD.X R17, RZ, RZ, R9, P2 ;  /* 0x000000ffff117224 */ /* 0x000fc600010e0609 */
[----:B------:R-:W-:Y:S01]  /*0840*/  @!P1 FFMA R3, R22, R21, R3 ;  /* 0x0000001516039223 */ /* 0x000fe20000000003 */
[----:B------:R-:W-:Y:S06]  /*0850*/  BRA.U UP2, `(.L_x_101) ;  /* 0xfffffffd020c7547 */ /* 0x000fec000b83ffff */
[----:B------:R-:W-:-:S07]  /*0860*/  MOV R7, UR8 ;  /* 0x0000000800077c02 */ /* 0x000fce0008000f00 */
.L_x_100:
[----:B------:R-:W-:-:S09]  /*0870*/  UISETP.NE.AND UP2, UPT, UR18, URZ, UPT ;  /* 0x000000ff1200728c */ /* 0x000fd2000bf45270 */
[----:B------:R-:W-:Y:S05]  /*0880*/  BRA.U !UP2, `(.L_x_102) ;  /* 0x000000050a887547 */ /* 0x000fea000b800000 */
[----:B------:R-:W-:Y:S02]  /*0890*/  UIADD3 UR6, UPT, UPT, UR18, -0x1, URZ ;  /* 0xffffffff12067890 */ /* 0x000fe4000fffe0ff */
[----:B------:R-:W-:Y:S02]  /*08a0*/  UISETP.NE.AND UP3, UPT, UR19, URZ, UPT ;  /* 0x000000ff1300728c */ /* 0x000fe4000bf65270 */
[----:B------:R-:W-:-:S09]  /*08b0*/  UISETP.GE.U32.AND UP2, UPT, UR6, 0x3, UPT ;  /* 0x000000030600788c */ /* 0x000fd2000bf46070 */
[----:B------:R-:W-:Y:S05]  /*08c0*/  BRA.U !UP2, `(.L_x_103) ;  /* 0x000000010aa07547 */ /* 0x000fea000b800000 */
[----:B------:R-:W0:Y:S01]  /*08d0*/  LDCU UR6, c[0x0][0x3a4] ;  /* 0x00007480ff0677ac */ /* 0x000e220008000800 */
[----:B------:R-:W1:Y:S01]  /*08e0*/  LDC.64 R12, c[0x0][0x380] ;  /* 0x0000e000ff0c7b82 */ /* 0x000e620000000a00 */
[----:B------:R-:W-:Y:S01]  /*08f0*/  IMAD.IADD R18, R2, 0x1, R7 ;  /* 0x0000000102127824 */ /* 0x000fe200078e0207 */
[----:B------:R-:W-:Y:S02]  /*0900*/  SHF.R.S32.HI R20, RZ, 0x1f, R5 ;  /* 0x0000001fff147819 */ /* 0x000fe40000011405 */
[----:B------:R-:W-:Y:S01]  /*0910*/  IADD3 R16, P4, P5, R5, R7, R2 ;  /* 0x0000000705107210 */ /* 0x000fe20007d9e002 */
[----:B------:R-:W-:-:S03]  /*0920*/  VIADD R6, R18, 0x1 ;  /* 0x0000000112067836 */ /* 0x000fc60000000000 */
[----:B------:R-:W2:Y:S01]  /*0930*/  LDC.64 R14, c[0x0][0x388] ;  /* 0x0000e200ff0e7b82 */ /* 0x000ea20000000a00 */
[----:B------:R-:W-:-:S07]  /*0940*/  IADD3.X R20, PT, PT, R20, RZ, RZ, P4, P5 ;  /* 0x000000ff14147210 */ /* 0x000fce00027ea4ff */
[----:B------:R-:W3:Y:S01]  /*0950*/  LDC.64 R10, c[0x0][0x380] ;  /* 0x0000e000ff0a7b82 */ /* 0x000ee20000000a00 */
[----:B0-----:R-:W-:-:S04]  /*0960*/  ISETP.GE.AND P0, PT, R4, UR6, PT ;  /* 0x0000000604007c0c */ /* 0x001fc8000bf06270 */
[----:B------:R-:W-:Y:S02]  /*0970*/  ISETP.GE.OR P1, PT, R18, UR10, P0 ;  /* 0x0000000a12007c0c */ /* 0x000fe40008726670 */
[----:B------:R-:W-:Y:S01]  /*0980*/  ISETP.GE.OR P3, PT, R6, UR10, P0 ;  /* 0x0000000a06007c0c */ /* 0x000fe20008766670 */
[----:B------:R-:W0:Y:S01]  /*0990*/  LDC.64 R8, c[0x0][0x388] ;  /* 0x0000e200ff087b82 */ /* 0x000e220000000a00 */
[----:B------:R-:W-:-:S04]  /*09a0*/  IADD3 R6, PT, PT, R18, 0x2, RZ ;  /* 0x0000000212067810 */ /* 0x000fc80007ffe0ff */
[----:B------:R-:W-:Y:S02]  /*09b0*/  ISETP.GE.OR P2, PT, R6, UR10, P0 ;  /* 0x0000000a06007c0c */ /* 0x000fe40008746670 */
[----:B------:R-:W-:-:S03]  /*09c0*/  IADD3 R6, P6, PT, R7, UR9, RZ ;  /* 0x0000000907067c10 */ /* 0x000fc6000ffde0ff */
[----:B------:R-:W-:Y:S01]  /*09d0*/  @!P1 IMAD.IADD R17, R5, 0x1, R18 ;  /* 0x0000000105119824 */ /* 0x000fe200078e0212 */
[----:B------:R-:W-:Y:S01]  /*09e0*/  IADD3 R18, PT, PT, R18, 0x3, RZ ;  /* 0x0000000312127810 */ /* 0x000fe20007ffe0ff */
[----:B------:R-:W-:Y:S02]  /*09f0*/  IMAD.X R19, RZ, RZ, RZ, P6 ;  /* 0x000000ffff137224 */ /* 0x000fe400030e06ff */
[----:B-1----:R-:W-:Y:S01]  /*0a00*/  @!P1 IMAD.WIDE R12, R17, 0x4, R12 ;  /* 0x00000004110c9825 */ /* 0x002fe200078e020c */
[----:B------:R-:W-:Y:S02]  /*0a10*/  @!P1 IADD3 R17, PT, PT, R7, UR9, RZ ;  /* 0x0000000907119c10 */ /* 0x000fe4000fffe0ff */
[----:B---3--:R-:W-:Y:S02]  /*0a20*/  LEA R10, P4, R16, R10, 0x2 ;  /* 0x0000000a100a7211 */ /* 0x008fe400078810ff */
[----:B------:R-:W-:Y:S01]  /*0a30*/  ISETP.GE.OR P0, PT, R18, UR10, P0 ;  /* 0x0000000a12007c0c */ /* 0x000fe20008706670 */
[----:B--2---:R-:W-:Y:S01]  /*0a40*/  @!P1 IMAD.WIDE R14, R17, 0x4, R14 ;  /* 0x00000004110e9825 */ /* 0x004fe200078e020e */
[----:B------:R-:W-:Y:S01]  /*0a50*/  LEA.HI.X R11, R16, R11, R20, 0x2, P4 ;  /* 0x0000000b100b7211 */ /* 0x000fe200020f1414 */
[----:B------:R-:W2:Y:S01]  /*0a60*/  @!P1 LDG.E R12, desc[UR16][R12.64] ;  /* 0x000000100c0c9981 */ /* 0x000ea2000c1e1900 */
[----:B0-----:R-:W-:-:S03]  /*0a70*/  LEA R8, P5, R6, R8, 0x2 ;  /* 0x0000000806087211 */ /* 0x001fc600078a10ff */
[----:B------:R-:W2:Y:S01]  /*0a80*/  @!P1 LDG.E R14, desc[UR16][R14.64] ;  /* 0x000000100e0e9981 */ /* 0x000ea2000c1e1900 */
[----:B------:R-:W-:-:S03]  /*0a90*/  LEA.HI.X R9, R6, R9, R19, 0x2, P5 ;  /* 0x0000000906097211 */ /* 0x000fc600028f1413 */
[----:B------:R-:W3:Y:S04]  /*0aa0*/  @!P3 LDG.E R6, desc[UR16][R10.64+0x4] ;  /* 0x000004100a06b981 */ /* 0x000ee8000c1e1900 */
[----:B------:R-:W3:Y:S04]  /*0ab0*/  @!P3 LDG.E R16, desc[UR16][R8.64+0x4] ;  /* 0x000004100810b981 */ /* 0x000ee8000c1e1900 */
[----:B------:R-:W4:Y:S04]  /*0ac0*/  @!P2 LDG.E R18, desc[UR16][R10.64+0x8] ;  /* 0x000008100a12a981 */ /* 0x000f28000c1e1900 */
[----:B------:R-:W4:Y:S04]  /*0ad0*/  @!P2 LDG.E R17, desc[UR16][R8.64+0x8] ;  /* 0x000008100811a981 */ /* 0x000f28000c1e1900 */
[----:B------:R-:W5:Y:S04]  /*0ae0*/  @!P0 LDG.E R20, desc[UR16][R10.64+0xc] ;  /* 0x00000c100a148981 */ /* 0x000f68000c1e1900 */
[----:B------:R-:W5:Y:S01]  /*0af0*/  @!P0 LDG.E R19, desc[UR16][R8.64+0xc] ;  /* 0x00000c1008138981 */ /* 0x000f62000c1e1900 */
[----:B------:R-:W-:-:S02]  /*0b00*/  VIADD R7, R7, 0x4 ;  /* 0x0000000407077836 */ /* 0x000fc40000000000 */
[----:B--2---:R-:W-:-:S04]  /*0b10*/  @!P1 FFMA R3, R12, R14, R3 ;  /* 0x0000000e0c039223 */ /* 0x004fc80000000003 */
[----:B---3--:R-:W-:-:S04]  /*0b20*/  @!P3 FFMA R3, R6, R16, R3 ;  /* 0x000000100603b223 */ /* 0x008fc80000000003 */
[----:B----4-:R-:W-:-:S04]  /*0b30*/  @!P2 FFMA R3, R18, R17, R3 ;  /* 0x000000111203a223 */ /* 0x010fc80000000003 */
[----:B-----5:R-:W-:-:S07]  /*0b40*/  @!P0 FFMA R3, R20, R19, R3 ;  /* 0x0000001314038223 */ /* 0x020fce0000000003 */
.L_x_103:
[----:B------:R-:W-:Y:S05]  /*0b50*/  BRA.U !UP3, `(.L_x_102) ;  /* 0x000000010bd47547 */ /* 0x000fea000b800000 */
[----:B------:R-:W0:Y:S01]  /*0b60*/  LDCU UR6, c[0x0][0x3ac] ;  /* 0x00007580ff0677ac */ /* 0x000e220008000800 */
[----:B------:R-:W-:Y:S02]  /*0b70*/  UISETP.NE.AND UP2, UPT, UR19, 0x1, UPT ;  /* 0x000000011300788c */ /* 0x000fe4000bf45270 */
[----:B0-----:R-:W-:-:S07]  /*0b80*/  ULOP3.LUT UP3, URZ, UR6, 0x1, URZ, 0xc0, !UPT ;  /* 0x0000000106ff7892 */ /* 0x001fce000f86c0ff */
[----:B------:R-:W-:Y:S05]  /*0b90*/  BRA.U !UP2, `(.L_x_104) ;  /* 0x000000010a807547 */ /* 0x000fea000b800000 */
[----:B------:R-:W0:Y:S01]  /*0ba0*/  LDCU UR6, c[0x0][0x3a4] ;  /* 0x00007480ff0677ac */ /* 0x000e220008000800 */
[----:B------:R-:W-:Y:S01]  /*0bb0*/  IADD3 R20, PT, PT, R2, R7, RZ ;  /* 0x0000000702147210 */ /* 0x000fe20007ffe0ff */
[----:B------:R-:W1:Y:S03]  /*0bc0*/  LDC.64 R14, c[0x0][0x380] ;  /* 0x0000e000ff0e7b82 */ /* 0x000e660000000a00 */
[C---:B------:R-:W-:Y:S01]  /*0bd0*/  ISETP.GE.AND P1, PT, R20.reuse, UR10, PT ;  /* 0x0000000a14007c0c */ /* 0x040fe2000bf26270 */
[----:B------:R-:W-:-:S04]  /*0be0*/  VIADD R6, R20, 0x1 ;  /* 0x0000000114067836 */ /* 0x000fc80000000000 */
[----:B------:R-:W2:Y:S01]  /*0bf0*/  LDC.64 R12, c[0x0][0x388] ;  /* 0x0000e200ff0c7b82 */ /* 0x000ea20000000a00 */
[----:B------:R-:W-:-:S07]  /*0c00*/  ISETP.GE.AND P0, PT, R6, UR10, PT ;  /* 0x0000000a06007c0c */ /* 0x000fce000bf06270 */
[----:B------:R-:W3:Y:S01]  /*0c10*/  LDC.64 R10, c[0x0][0x388] ;  /* 0x0000e200ff0a7b82 */ /* 0x000ee20000000a00 */
[C---:B0-----:R-:W-:Y:S02]  /*0c20*/  ISETP.GE.OR P1, PT, R4.reuse, UR6, P1 ;  /* 0x0000000604007c0c */ /* 0x041fe40008f26670 */
[----:B------:R-:W-:-:S05]  /*0c30*/  ISETP.GE.OR P0, PT, R4, UR6, P0 ;  /* 0x0000000604007c0c */ /* 0x000fca0008706670 */
[----:B------:R-:W0:Y:S06]  /*0c40*/  LDC.64 R8, c[0x0][0x380] ;  /* 0x0000e000ff087b82 */ /* 0x000e2c0000000a00 */
[----:B------:R-:W-:Y:S01]  /*0c50*/  @!P1 IADD3 R17, PT, PT, R5, R20, RZ ;  /* 0x0000001405119210 */ /* 0x000fe20007ffe0ff */
[----:B------:R-:W-:Y:S01]  /*0c60*/  @!P1 VIADD R21, R7, UR9 ;  /* 0x0000000907159c36 */ /* 0x000fe20008000000 */
[----:B------:R-:W-:Y:S02]  /*0c70*/  @!P0 SHF.R.S32.HI R18, RZ, 0x1f, R7 ;  /* 0x0000001fff128819 */ /* 0x000fe40000011407 */
[----:B------:R-:W-:Y:S01]  /*0c80*/  @!P0 SHF.R.S32.HI R19, RZ, 0x1f, R5 ;  /* 0x0000001fff138819 */ /* 0x000fe20000011405 */
[----:B-1----:R-:W-:Y:S01]  /*0c90*/  @!P1 IMAD.WIDE R14, R17, 0x4, R14 ;  /* 0x00000004110e9825 */ /* 0x002fe200078e020e */
[----:B------:R-:W-:-:S02]  /*0ca0*/  @!P0 IADD3 R6, P2, P3, R5, R7, R2 ;  /* 0x0000000705068210 */ /* 0x000fc40007b5e002 */
[----:B------:R-:W-:Y:S01]  /*0cb0*/  @!P0 IADD3 R16, P4, PT, R7, UR9, RZ ;  /* 0x0000000907108c10 */ /* 0x000fe2000ff9e0ff */
[----:B--2---:R-:W-:Y:S01]  /*0cc0*/  @!P1 IMAD.WIDE R12, R21, 0x4, R12 ;  /* 0x00000004150c9825 */ /* 0x004fe200078e020c */
[-C--:B------:R-:W-:Y:S01]  /*0cd0*/  @!P0 IADD3.X R19, PT, PT, R19, R18.reuse, RZ, P2, P3 ;  /* 0x0000001213138210 */ /* 0x080fe200017e64ff */
[----:B------:R-:W2:Y:S01]  /*0ce0*/  @!P1 LDG.E R14, desc[UR16][R14.64] ;  /* 0x000000100e0e9981 */ /* 0x000ea2000c1e1900 */
[----:B------:R-:W-:Y:S02]  /*0cf0*/  @!P0 IADD3.X R18, PT, PT, RZ, R18, RZ, P4, !PT ;  /* 0x00000012ff128210 */ /* 0x000fe400027fe4ff */
[----:B---3--:R-:W-:Y:S01]  /*0d00*/  @!P0 LEA R10, P3, R16, R10, 0x2 ;  /* 0x0000000a100a8211 */ /* 0x008fe200078610ff */
[----:B------:R-:W2:Y:S01]  /*0d10*/  @!P1 LDG.E R12, desc[UR16][R12.64] ;  /* 0x000000100c0c9981 */ /* 0x000ea2000c1e1900 */
[----:B0-----:R-:W-:Y:S02]  /*0d20*/  @!P0 LEA R8, P2, R6, R8, 0x2 ;  /* 0x0000000806088211 */ /* 0x001fe400078410ff */
[----:B------:R-:W-:-:S02]  /*0d30*/  @!P0 LEA.HI.X R11, R16, R11, R18, 0x2, P3 ;  /* 0x0000000b100b8211 */ /* 0x000fc400018f1412 */
[----:B------:R-:W-:-:S03]  /*0d40*/  @!P0 LEA.HI.X R9, R6, R9, R19, 0x2, P2 ;  /* 0x0000000906098211 */ /* 0x000fc600010f1413 */
[----:B------:R-:W3:Y:S04]  /*0d50*/  @!P0 LDG.E R10, desc[UR16][R10.64+0x4] ;  /* 0x000004100a0a8981 */ /* 0x000ee8000c1e1900 */
[----:B------:R-:W3:Y:S01]  /*0d60*/  @!P0 LDG.E R8, desc[UR16][R8.64+0x4] ;  /* 0x0000041008088981 */ /* 0x000ee2000c1e1900 */
[----:B------:R-:W-:Y:S02]  /*0d70*/  VIADD R7, R7, 0x2 ;  /* 0x0000000207077836 */ /* 0x000fe40000000000 */
[----:B--2---:R-:W-:-:S04]  /*0d80*/  @!P1 FFMA R3, R12, R14, R3 ;  /* 0x0000000e0c039223 */ /* 0x004fc80000000003 */
[----:B---3--:R-:W-:-:S07]  /*0d90*/  @!P0 FFMA R3, R8, R10, R3 ;  /* 0x0000000a08038223 */ /* 0x008fce0000000003 */
.L_x_104:
[----:B------:R-:W-:Y:S05]  /*0da0*/  BRA.U !UP3, `(.L_x_102) ;  /* 0x000000010b407547 */ /* 0x000fea000b800000 */
[----:B------:R-:W0:Y:S01]  /*0db0*/  LDCU UR6, c[0x0][0x3a4] ;  /* 0x00007480ff0677ac */ /* 0x000e220008000800 */
[----:B------:R-:W-:Y:S01]  /*0dc0*/  IADD3 R6, PT, PT, R2, R7, RZ ;  /* 0x0000000702067210 */ /* 0x000fe20007ffe0ff */
[----:B------:R-:W-:Y:S03]  /*0dd0*/  BSSY.RECONVERGENT B0, `(.L_x_102) ;  /* 0x000000d000007945 */ /* 0x000fe60003800200 */
[----:B------:R-:W-:-:S04]  /*0de0*/  ISETP.GE.AND P0, PT, R6, UR10, PT ;  /* 0x0000000a06007c0c */ /* 0x000fc8000bf06270 */
[----:B0-----:R-:W-:-:S13]  /*0df0*/  ISETP.GE.OR P0, PT, R4, UR6, P0 ;  /* 0x0000000604007c0c */ /* 0x001fda0008706670 */
[----:B------:R-:W-:Y:S05]  /*0e00*/  @P0 BRA `(.L_x_105) ;  /* 0x0000000000240947 */ /* 0x000fea0003800000 */
[----:B------:R-:W0:Y:S01]  /*0e10*/  LDC.64 R8, c[0x0][0x380] ;  /* 0x0000e000ff087b82 */ /* 0x000e220000000a00 */
[----:B------:R-:W-:Y:S01]  /*0e20*/  IADD3 R7, PT, PT, R7, UR9, RZ ;  /* 0x0000000907077c10 */ /* 0x000fe2000fffe0ff */
[----:B------:R-:W-:-:S06]  /*0e30*/  IMAD.IADD R5, R5, 0x1, R6 ;  /* 0x0000000105057824 */ /* 0x000fcc00078e0206 */
[----:B------:R-:W1:Y:S01]  /*0e40*/  LDC.64 R10, c[0x0][0x388] ;  /* 0x0000e200ff0a7b82 */ /* 0x000e620000000a00 */
[----:B0-----:R-:W-:-:S06]  /*0e50*/  IMAD.WIDE R4, R5, 0x4, R8 ;  /* 0x0000000405047825 */ /* 0x001fcc00078e0208 */
[----:B------:R-:W2:Y:S01]  /*0e60*/  LDG.E R4, desc[UR16][R4.64] ;  /* 0x0000001004047981 */ /* 0x000ea2000c1e1900 */
[----:B-1----:R-:W-:-:S06]  /*0e70*/  IMAD.WIDE R6, R7, 0x4, R10 ;  /* 0x0000000407067825 */ /* 0x002fcc00078e020a */
[----:B------:R-:W2:Y:S02]  /*0e80*/  LDG.E R6, desc[UR16][R6.64] ;  /* 0x0000001006067981 */ /* 0x000ea4000c1e1900 */
[----:B--2---:R-:W-:-:S07]  /*0e90*/  FFMA R3, R4, R6, R3 ;  /* 0x0000000604037223 */ /* 0x004fce0000000003 */
.L_x_105:
[----:B------:R-:W-:Y:S05]  /*0ea0*/  BSYNC.RECONVERGENT B0 ;  /* 0x0000000000007941 */ /* 0x000fea0003800200 */
.L_x_102:
[----:B------:R-:W-:Y:S05]  /*0eb0*/  BRA.U UP1, `(.L_x_106) ;  /* 0xfffffff501147547 */ /* 0x000fea000b83ffff */
[----:B------:R-:W-:Y:S05]  /*0ec0*/  BRA.U UP0, `(.L_x_107) ;  /* 0xfffffff100f87547 */ /* 0x000fea000b83ffff */
.L_x_99:
[----:B------:R-:W0:Y:S01]  /*0ed0*/  LDCU.128 UR12, c[0x0][0x3a0] ;  /* 0x00007400ff0c77ac */ /* 0x000e220008000c00 */
[----:B------:R-:W1:Y:S01]  /*0ee0*/  LDC.64 R4, c[0x0][0x390] ;  /* 0x0000e400ff047b82 */ /* 0x000e620000000a00 */
[----:B0-----:R-:W-:Y:S02]  /*0ef0*/  UIADD3 UR5, UPT, UPT, -UR15, UR13, URZ ;  /* 0x0000000d0f057290 */ /* 0x001fe4000fffe1ff */
[----:B------:R-:W-:-:S04]  /*0f00*/  UIMAD UR6, UR20, UR12, UR21 ;  /* 0x0000000c140672a4 */ /* 0x000fc8000f8e0215 */
        /* <DEDUP_REMOVED lines=8> */
.L_x_108:
        /* <DEDUP_REMOVED lines=15> */
.L_x_115:


//--------------------- .nv.shared._Z31convLayer_forward_sample_sharedPfS_S_iiiii --------------------------
	.section	.nv.shared._Z31convLayer_forward_sample_sharedPfS_S_iiiii,"aw",@nobits
	.sectionflags	@""
	.align	16
	.zero		1024


//--------------------- .nv.shared.reserved.0     --------------------------
	.section	.nv.shared.reserved.0,"aw",@nobits
	.weak		__nv_reservedSMEM_offset_0_alias
	.size		__nv_reservedSMEM_offset_0_alias, 0, 64
	.other		__nv_reservedSMEM_offset_0_alias,@"STO_CUDA_RESERVED_SHARED STV_DEFAULT"
__nv_reservedSMEM_offset_0_alias:
	.zero		0
	.zero		64


//--------------------- .nv.shared._Z38convLayer_forward_sample_naive_channelPfS_S_iiiii --------------------------
	.section	.nv.shared._Z38convLayer_forward_sample_naive_channelPfS_S_iiiii,"aw",@nobits
	.sectionflags	@""
	.align	16
	.zero		1024


//--------------------- .nv.shared._Z30convLayer_forward_sample_naivePfS_S_iiiii --------------------------
	.section	.nv.shared._Z30convLayer_forward_sample_naivePfS_S_iiiii,"aw",@nobits
	.sectionflags	@""
	.align	16
	.zero		1024


//--------------------- .nv.shared._Z32convLayer_forward_shared_channelPfS_S_iiiiiii --------------------------
	.section	.nv.shared._Z32convLayer_forward_shared_channelPfS_S_iiiiiii,"aw",@nobits
	.sectionflags	@""
	.align	16
	.zero		1024


//--------------------- .nv.shared._Z24convLayer_forward_sharedPfS_S_iiiiiii --------------------------
	.section	.nv.shared._Z24convLayer_forward_sharedPfS_S_iiiiiii,"aw",@nobits
	.sectionflags	@""
	.align	16
	.zero		1024


//--------------------- .nv.shared._Z31convLayer_forward_naive_channelPfS_S_iiiiiii --------------------------
	.section	.nv.shared._Z31convLayer_forward_naive_channelPfS_S_iiiiiii,"aw",@nobits
	.sectionflags	@""
	.align	16
	.zero		1024


//--------------------- .nv.shared._Z23convLayer_forward_naivePfS_S_iiiiiii --------------------------
	.section	.nv.shared._Z23convLayer_forward_naivePfS_S_iiiiiii,"aw",@nobits
	.sectionflags	@""
	.align	16
	.zero		1024


//--------------------- .nv.constant0._Z31convLayer_forward_sample_sharedPfS_S_iiiii --------------------------
	.section	.nv.constant0._Z31convLayer_forward_sample_sharedPfS_S_iiiii,"a",@progbits
	.sectionflags	@""
	.align	4
.nv.constant0._Z31convLayer_forward_sample_sharedPfS_S_iiiii:
	.zero		940


//--------------------- .nv.constant0._Z38convLayer_forward_sample_naive_channelPfS_S_iiiii --------------------------
	.section	.nv.constant0._Z38convLayer_forward_sample_naive_channelPfS_S_iiiii,"a",@progbits
	.sectionflags	@""
	.align	4
.nv.constant0._Z38convLayer_forward_sample_naive_channelPfS_S_iiiii:
	.zero		940


//--------------------- .nv.constant0._Z30convLayer_forward_sample_naivePfS_S_iiiii --------------------------
	.section	.nv.constant0._Z30convLayer_forward_sample_naivePfS_S_iiiii,"a",@progbits
	.sectionflags	@""
	.align	4
.nv.constant0._Z30convLayer_forward_sample_naivePfS_S_iiiii:
	.zero		940


//--------------------- .nv.constant0._Z32convLayer_forward_shared_channelPfS_S_iiiiiii --------------------------
	.section	.nv.constant0._Z32convLayer_forward_shared_channelPfS_S_iiiiiii,"a",@progbits
	.sectionflags	@""
	.align	4
.nv.constant0._Z32convLayer_forward_shared_channelPfS_S_iiiiiii:
	.zero		948


//--------------------- .nv.constant0._Z24convLayer_forward_sharedPfS_S_iiiiiii --------------------------
	.section	.nv.constant0._Z24convLayer_forward_sharedPfS_S_iiiiiii,"a",@progbits
	.sectionflags	@""
	.align	4
.nv.constant0._Z24convLayer_forward_sharedPfS_S_iiiiiii:
	.zero		948


//--------------------- .nv.constant0._Z31convLayer_forward_naive_channelPfS_S_iiiiiii --------------------------
	.section	.nv.constant0._Z31convLayer_forward_naive_channelPfS_S_iiiiiii,"a",@progbits
	.sectionflags	@""
	.align	4
.nv.constant0._Z31convLayer_forward_naive_channelPfS_S_iiiiiii:
	.zero		948


//--------------------- .nv.constant0._Z23convLayer_forward_naivePfS_S_iiiiiii --------------------------
	.section	.nv.constant0._Z23convLayer_forward_naivePfS_S_iiiiiii,"a",@progbits
	.sectionflags	@""
	.align	4
.nv.constant0._Z23convLayer_forward_naivePfS_S_iiiiiii:
	.zero		948


//--------------------- SYMBOLS --------------------------

	.type		.nv.reservedSmem.offset0,@object
	.size		.nv.reservedSmem.offset0,0x4
	.type		.nv.reservedSmem.cap,@object
	.size		.nv.reservedSmem.cap,0x4
